	.target	sm_90a

	.elftype	@"ET_EXEC"


//--------------------- .note.nv.tkinfo           --------------------------
	.section	.note.nv.tkinfo,"",@"SHT_NOTE"
	.sectionflags	@"SHF_NOTE_NV_TKINFO"
	.tkinfo
        /*0018*/ 	.word	0x00000002
        /*0030*/ 	.string	""
        /*0030*/ 	.string	"ptxas"
        /*0030*/ 	.string	"Cuda compilation tools, release 13.0, V13.0.88"
        /*0030*/ 	.string	"Build cuda_13.0.r13.0/compiler.36424714_0"
        /*0030*/ 	.string	"-arch sm_90a -m 64 "



//--------------------- .note.nv.cuinfo           --------------------------
	.section	.note.nv.cuinfo,"",@"SHT_NOTE"
	.sectionflags	@"SHF_NOTE_NV_CUINFO"
        /*0018*/ 	.short	0x0002
        /*001a*/ 	.short	0x005a
        /*001c*/ 	.short	0x0082
	.zero		2


//--------------------- .nv.info                  --------------------------
	.section	.nv.info,"",@"SHT_CUDA_INFO"
	.align	4


	//----- nvinfo : EIATTR_REGCOUNT
	.align		4
        /*0000*/ 	.byte	0x04, 0x2f
        /*0002*/ 	.short	(.L_15 - .L_14)
	.align		4
.L_14:
        /*0004*/ 	.word	index@(_ZN7cutlass13device_kernelINS_4gemm6kernel13GemmUniversalIN4cute5tupleIJiiiiEEENS1_10collective13CollectiveMmaINS1_34MainloopSm90TmaGmmaWarpSpecializedILi13ENS5_IJNS4_1CILi2EEENSA_ILi1EEESC_EEENS1_35KernelTmaWarpSpecializedCooperativeEEENS5_IJNSA_ILi192EEENSA_ILi80EEENSA_ILi32EEEEEENS_6half_tENS5_IJlSC_lEEESK_SL_NS4_8TiledMMAINS4_8MMA_AtomIJNS4_4SM904GMMA25MMA_64x16x16_F32F16F16_SSILNSP_5MajorE0ELSR_0ELNSP_7ScaleInE1ELSS_1EEEEEENS4_6LayoutISD_NS5_IJSC_NSA_ILi0EEESW_EEEEENS5_IJNS4_10UnderscoreESZ_SZ_EEEEENS4_13SM90_TMA_LOADENS4_14ComposedLayoutINS4_7SwizzleILi2ELi4ELi3EEENS4_18smem_ptr_flag_bitsILi16EEENSV_INS5_IJNSA_ILi8EEESI_EEENS5_IJSI_SC_EEEEEEEvNS4_8identityENS4_23SM90_TMA_LOAD_MULTICASTES1C_vS1D_EENS_8epilogue10collective6detail29Sm90TmaWarpSpecializedAdapterINS1H_15DefaultEpilogueISK_SL_SL_NS1G_6thread17LinearCombinationISK_Li1EffLNS1L_9ScaleType4KindE0ELNS_15FloatRoundStyleE2ESK_EENS1_15EpilogueDefaultEEEEEvvEEEEvNT_6ParamsE)
        /*0008*/ 	.word	0x000000a8


	//----- nvinfo : EIATTR_FRAME_SIZE
	.align		4
.L_15:
        /*000c*/ 	.byte	0x04, 0x11
        /*000e*/ 	.short	(.L_17 - .L_16)
	.align		4
.L_16:
        /*0010*/ 	.word	index@(_ZN7cutlass13device_kernelINS_4gemm6kernel13GemmUniversalIN4cute5tupleIJiiiiEEENS1_10collective13CollectiveMmaINS1_34MainloopSm90TmaGmmaWarpSpecializedILi13ENS5_IJNS4_1CILi2EEENSA_ILi1EEESC_EEENS1_35KernelTmaWarpSpecializedCooperativeEEENS5_IJNSA_ILi192EEENSA_ILi80EEENSA_ILi32EEEEEENS_6half_tENS5_IJlSC_lEEESK_SL_NS4_8TiledMMAINS4_8MMA_AtomIJNS4_4SM904GMMA25MMA_64x16x16_F32F16F16_SSILNSP_5MajorE0ELSR_0ELNSP_7ScaleInE1ELSS_1EEEEEENS4_6LayoutISD_NS5_IJSC_NSA_ILi0EEESW_EEEEENS5_IJNS4_10UnderscoreESZ_SZ_EEEEENS4_13SM90_TMA_LOADENS4_14ComposedLayoutINS4_7SwizzleILi2ELi4ELi3EEENS4_18smem_ptr_flag_bitsILi16EEENSV_INS5_IJNSA_ILi8EEESI_EEENS5_IJSI_SC_EEEEEEEvNS4_8identityENS4_23SM90_TMA_LOAD_MULTICASTES1C_vS1D_EENS_8epilogue10collective6detail29Sm90TmaWarpSpecializedAdapterINS1H_15DefaultEpilogueISK_SL_SL_NS1G_6thread17LinearCombinationISK_Li1EffLNS1L_9ScaleType4KindE0ELNS_15FloatRoundStyleE2ESK_EENS1_15EpilogueDefaultEEEEEvvEEEEvNT_6ParamsE)
        /*0014*/ 	.word	0x00000000


	//----- nvinfo : EIATTR_MIN_STACK_SIZE
	.align		4
.L_17:
        /*0018*/ 	.byte	0x04, 0x12
        /*001a*/ 	.short	(.L_19 - .L_18)
	.align		4
.L_18:
        /*001c*/ 	.word	index@(_ZN7cutlass13device_kernelINS_4gemm6kernel13GemmUniversalIN4cute5tupleIJiiiiEEENS1_10collective13CollectiveMmaINS1_34MainloopSm90TmaGmmaWarpSpecializedILi13ENS5_IJNS4_1CILi2EEENSA_ILi1EEESC_EEENS1_35KernelTmaWarpSpecializedCooperativeEEENS5_IJNSA_ILi192EEENSA_ILi80EEENSA_ILi32EEEEEENS_6half_tENS5_IJlSC_lEEESK_SL_NS4_8TiledMMAINS4_8MMA_AtomIJNS4_4SM904GMMA25MMA_64x16x16_F32F16F16_SSILNSP_5MajorE0ELSR_0ELNSP_7ScaleInE1ELSS_1EEEEEENS4_6LayoutISD_NS5_IJSC_NSA_ILi0EEESW_EEEEENS5_IJNS4_10UnderscoreESZ_SZ_EEEEENS4_13SM90_TMA_LOADENS4_14ComposedLayoutINS4_7SwizzleILi2ELi4ELi3EEENS4_18smem_ptr_flag_bitsILi16EEENSV_INS5_IJNSA_ILi8EEESI_EEENS5_IJSI_SC_EEEEEEEvNS4_8identityENS4_23SM90_TMA_LOAD_MULTICASTES1C_vS1D_EENS_8epilogue10collective6detail29Sm90TmaWarpSpecializedAdapterINS1H_15DefaultEpilogueISK_SL_SL_NS1G_6thread17LinearCombinationISK_Li1EffLNS1L_9ScaleType4KindE0ELNS_15FloatRoundStyleE2ESK_EENS1_15EpilogueDefaultEEEEEvvEEEEvNT_6ParamsE)
        /*0020*/ 	.word	0x00000000
.L_19:


//--------------------- .nv.compat                --------------------------
	.section	.nv.compat,"",@"SHT_CUDA_COMPAT_INFO"
	.align	4
        /*0000*/ 	.byte	0x02, 0x09, 0x01, 0x00, 0x02, 0x02, 0x04, 0x00, 0x02, 0x05, 0x05, 0x00, 0x03, 0x07, 0x01, 0x01
        /*0010*/ 	.byte	0x02, 0x03, 0x01, 0x00, 0x02, 0x06, 0x01, 0x00, 0x04, 0x0b, 0x08, 0x00, 0x00, 0x00, 0x00, 0x00
        /*0020*/ 	.byte	0x00, 0x00, 0x00, 0x00


//--------------------- .nv.info._ZN7cutlass13device_kernelINS_4gemm6kernel13GemmUniversalIN4cute5tupleIJiiiiEEENS1_10collective13CollectiveMmaINS1_34MainloopSm90TmaGmmaWarpSpecializedILi13ENS5_IJNS4_1CILi2EEENSA_ILi1EEESC_EEENS1_35KernelTmaWarpSpecializedCooperativeEEENS5_IJNSA_ILi192EEENSA_ILi80EEENSA_ILi32EEEEEENS_6half_tENS5_IJlSC_lEEESK_SL_NS4_8TiledMMAINS4_8MMA_AtomIJNS4_4SM904GMMA25MMA_64x16x16_F32F16F16_SSILNSP_5MajorE0ELSR_0ELNSP_7ScaleInE1ELSS_1EEEEEENS4_6LayoutISD_NS5_IJSC_NSA_ILi0EEESW_EEEEENS5_IJNS4_10UnderscoreESZ_SZ_EEEEENS4_13SM90_TMA_LOADENS4_14ComposedLayoutINS4_7SwizzleILi2ELi4ELi3EEENS4_18smem_ptr_flag_bitsILi16EEENSV_INS5_IJNSA_ILi8EEESI_EEENS5_IJSI_SC_EEEEEEEvNS4_8identityENS4_23SM90_TMA_LOAD_MULTICASTES1C_vS1D_EENS_8epilogue10collective6detail29Sm90TmaWarpSpecializedAdapterINS1H_15DefaultEpilogueISK_SL_SL_NS1G_6thread17LinearCombinationISK_Li1EffLNS1L_9ScaleType4KindE0ELNS_15FloatRoundStyleE2ESK_EENS1_15EpilogueDefaultEEEEEvvEEEEvNT_6ParamsE --------------------------
	.section	.nv.info._ZN7cutlass13device_kernelINS_4gemm6kernel13GemmUniversalIN4cute5tupleIJiiiiEEENS1_10collective13CollectiveMmaINS1_34MainloopSm90TmaGmmaWarpSpecializedILi13ENS5_IJNS4_1CILi2EEENSA_ILi1EEESC_EEENS1_35KernelTmaWarpSpecializedCooperativeEEENS5_IJNSA_ILi192EEENSA_ILi80EEENSA_ILi32EEEEEENS_6half_tENS5_IJlSC_lEEESK_SL_NS4_8TiledMMAINS4_8MMA_AtomIJNS4_4SM904GMMA25MMA_64x16x16_F32F16F16_SSILNSP_5MajorE0ELSR_0ELNSP_7ScaleInE1ELSS_1EEEEEENS4_6LayoutISD_NS5_IJSC_NSA_ILi0EEESW_EEEEENS5_IJNS4_10UnderscoreESZ_SZ_EEEEENS4_13SM90_TMA_LOADENS4_14ComposedLayoutINS4_7SwizzleILi2ELi4ELi3EEENS4_18smem_ptr_flag_bitsILi16EEENSV_INS5_IJNSA_ILi8EEESI_EEENS5_IJSI_SC_EEEEEEEvNS4_8identityENS4_23SM90_TMA_LOAD_MULTICASTES1C_vS1D_EENS_8epilogue10collective6detail29Sm90TmaWarpSpecializedAdapterINS1H_15DefaultEpilogueISK_SL_SL_NS1G_6thread17LinearCombinationISK_Li1EffLNS1L_9ScaleType4KindE0ELNS_15FloatRoundStyleE2ESK_EENS1_15EpilogueDefaultEEEEEvvEEEEvNT_6ParamsE,"",@"SHT_CUDA_INFO"
	.sectionflags	@""
	.align	4


	//----- nvinfo : EIATTR_CUDA_API_VERSION
	.align		4
        /*0000*/ 	.byte	0x04, 0x37
        /*0002*/ 	.short	(.L_21 - .L_20)
.L_20:
        /*0004*/ 	.word	0x00000082


	//----- nvinfo : EIATTR_KPARAM_INFO
	.align		4
.L_21:
        /*0008*/ 	.byte	0x04, 0x17
        /*000a*/ 	.short	(.L_23 - .L_22)
.L_22:
        /*000c*/ 	.word	0x00000000
        /*0010*/ 	.short	0x0000
        /*0012*/ 	.short	0x0070
        /*0014*/ 	.byte	0x00, 0xf0, 0x01, 0x10


	//----- nvinfo : EIATTR_SPARSE_MMA_MASK
	.align		4
.L_23:
        /*0018*/ 	.byte	0x03, 0x50
        /*001a*/ 	.short	0x0000


	//----- nvinfo : EIATTR_MAXREG_COUNT
	.align		4
        /*001c*/ 	.byte	0x03, 0x1b
        /*001e*/ 	.short	0x00a8


	//----- nvinfo : EIATTR_NUM_BARRIERS
	.align		4
        /*0020*/ 	.byte	0x02, 0x4c
        /*0022*/ 	.byte	0x01
	.zero		1


	//----- nvinfo : EIATTR_EXTERNS
	.align		4
        /*0024*/ 	.byte	0x04, 0x0f
        /*0026*/ 	.short	(.L_25 - .L_24)


	//   ....[0]....
	.align		4
.L_24:
        /*0028*/ 	.word	index@(__assertfail)


	//----- nvinfo : EIATTR_MERCURY_ISA_VERSION
	.align		4
.L_25:
        /*002c*/ 	.byte	0x03, 0x5f
        /*002e*/ 	.short	0x0101


	//----- nvinfo : EIATTR_INT_WARP_WIDE_INSTR_OFFSETS
	.align		4
        /*0030*/ 	.byte	0x04, 0x31
        /*0032*/ 	.short	(.L_27 - .L_26)


	//   ....[0]....
.L_26:
        /*0034*/ 	.word	0x000005d0


	//   ....[1]....
        /*0038*/ 	.word	0x00000600


	//   ....[2]....
        /*003c*/ 	.word	0x000007c0


	//----- nvinfo : EIATTR_COOP_GROUP_MASK_REGIDS
	.align		4
.L_27:
        /*0040*/ 	.byte	0x04, 0x29
        /*0042*/ 	.short	(.L_29 - .L_28)


	//   ....[0]....
.L_28:
        /*0044*/ 	.word	0xffffffff


	//   ....[1]....
        /*0048*/ 	.word	0xffffffff


	//   ....[2]....
        /*004c*/ 	.word	0xffffffff


	//   ....[3]....
        /*0050*/ 	.word	0xffffffff


	//   ....[4]....
        /*0054*/ 	.word	0xffffffff


	//   ....[5]....
        /*0058*/ 	.word	0xffffffff


	//----- nvinfo : EIATTR_COOP_GROUP_INSTR_OFFSETS
	.align		4
.L_29:
        /*005c*/ 	.byte	0x04, 0x28
        /*005e*/ 	.short	(.L_31 - .L_30)


	//   ....[0]....
.L_30:
        /*0060*/ 	.word	0x00000060


	//   ....[1]....
        /*0064*/ 	.word	0x00000070


	//   ....[2]....
        /*0068*/ 	.word	0x00000130


	//   ....[3]....
        /*006c*/ 	.word	0x00000420


	//   ....[4]....
        /*0070*/ 	.word	0x00000940


	//   ....[5]....
        /*0074*/ 	.word	0x00001380


	//----- nvinfo : EIATTR_REG_RECONFIG
	.align		4
.L_31:
        /*0078*/ 	.byte	0x01, 0x54
	.zero		2


	//----- nvinfo : EIATTR_SYSCALL_OFFSETS
	.align		4
        /*007c*/ 	.byte	0x04, 0x46
        /*007e*/ 	.short	(.L_33 - .L_32)


	//   ....[0]....
.L_32:
        /*0080*/ 	.word	0x00001540


	//----- nvinfo : EIATTR_MBARRIER_INSTR_OFFSETS
	.align		4
.L_33:
        /*0084*/ 	.byte	0x04, 0x39
        /*0086*/ 	.short	(.L_35 - .L_34)


	//   ....[0]....
.L_34:
        /*0088*/ 	.word	0x00000250
        /*008c*/ 	.word	0x000000ff
        /*0090*/ 	.word	0x00000000
        /*0094*/ 	.short	0x0100
        /*0096*/ 	.byte	0x08
	.zero		1


	//   ....[1]....
        /*0098*/ 	.word	0x00000260
        /*009c*/ 	.word	0x000000ff
        /*00a0*/ 	.word	0x00000068
        /*00a4*/ 	.short	0x0100
        /*00a6*/ 	.byte	0x08
	.zero		1


	//   ....[2]....
        /*00a8*/ 	.word	0x00000270
        /*00ac*/ 	.word	0x000000ff
        /*00b0*/ 	.word	0x00000008
        /*00b4*/ 	.short	0x0100
        /*00b6*/ 	.byte	0x08
	.zero		1


	//   ....[3]....
        /*00b8*/ 	.word	0x00000280
        /*00bc*/ 	.word	0x000000ff
        /*00c0*/ 	.word	0x00000070
        /*00c4*/ 	.short	0x0100
        /*00c6*/ 	.byte	0x08
	.zero		1


	//   ....[4]....
        /*00c8*/ 	.word	0x00000290
        /*00cc*/ 	.word	0x000000ff
        /*00d0*/ 	.word	0x00000010
        /*00d4*/ 	.short	0x0100
        /*00d6*/ 	.byte	0x08
	.zero		1


	//   ....[5]....
        /*00d8*/ 	.word	0x000002a0
        /*00dc*/ 	.word	0x000000ff
        /*00e0*/ 	.word	0x00000078
        /*00e4*/ 	.short	0x0100
        /*00e6*/ 	.byte	0x08
	.zero		1


	//   ....[6]....
        /*00e8*/ 	.word	0x000002b0
        /*00ec*/ 	.word	0x000000ff
        /*00f0*/ 	.word	0x00000018
        /*00f4*/ 	.short	0x0100
        /*00f6*/ 	.byte	0x08
	.zero		1


	//   ....[7]....
        /*00f8*/ 	.word	0x000002c0
        /*00fc*/ 	.word	0x000000ff
        /*0100*/ 	.word	0x00000080
        /*0104*/ 	.short	0x0100
        /*0106*/ 	.byte	0x08
	.zero		1


	//   ....[8]....
        /*0108*/ 	.word	0x000002d0
        /*010c*/ 	.word	0x000000ff
        /*0110*/ 	.word	0x00000020
        /*0114*/ 	.short	0x0100
        /*0116*/ 	.byte	0x08
	.zero		1


	//   ....[9]....
        /*0118*/ 	.word	0x000002e0
        /*011c*/ 	.word	0x000000ff
        /*0120*/ 	.word	0x00000088
        /*0124*/ 	.short	0x0100
        /*0126*/ 	.byte	0x08
	.zero		1


	//   ....[10]....
        /*0128*/ 	.word	0x000002f0
        /*012c*/ 	.word	0x000000ff
        /*0130*/ 	.word	0x00000028
        /*0134*/ 	.short	0x0100
        /*0136*/ 	.byte	0x08
	.zero		1


	//   ....[11]....
        /*0138*/ 	.word	0x00000300
        /*013c*/ 	.word	0x000000ff
        /*0140*/ 	.word	0x00000090
        /*0144*/ 	.short	0x0100
        /*0146*/ 	.byte	0x08
	.zero		1


	//   ....[12]....
        /*0148*/ 	.word	0x00000310
        /*014c*/ 	.word	0x000000ff
        /*0150*/ 	.word	0x00000030
        /*0154*/ 	.short	0x0100
        /*0156*/ 	.byte	0x08
	.zero		1


	//   ....[13]....
        /*0158*/ 	.word	0x00000320
        /*015c*/ 	.word	0x000000ff
        /*0160*/ 	.word	0x00000098
        /*0164*/ 	.short	0x0100
        /*0166*/ 	.byte	0x08
	.zero		1


	//   ....[14]....
        /*0168*/ 	.word	0x00000330
        /*016c*/ 	.word	0x000000ff
        /*0170*/ 	.word	0x00000038
        /*0174*/ 	.short	0x0100
        /*0176*/ 	.byte	0x08
	.zero		1


	//   ....[15]....
        /*0178*/ 	.word	0x00000340
        /*017c*/ 	.word	0x000000ff
        /*0180*/ 	.word	0x000000a0
        /*0184*/ 	.short	0x0100
        /*0186*/ 	.byte	0x08
	.zero		1


	//   ....[16]....
        /*0188*/ 	.word	0x00000350
        /*018c*/ 	.word	0x000000ff
        /*0190*/ 	.word	0x00000040
        /*0194*/ 	.short	0x0100
        /*0196*/ 	.byte	0x08
	.zero		1


	//   ....[17]....
        /*0198*/ 	.word	0x00000360
        /*019c*/ 	.word	0x000000ff
        /*01a0*/ 	.word	0x000000a8
        /*01a4*/ 	.short	0x0100
        /*01a6*/ 	.byte	0x08
	.zero		1


	//   ....[18]....
        /*01a8*/ 	.word	0x00000370
        /*01ac*/ 	.word	0x000000ff
        /*01b0*/ 	.word	0x00000048
        /*01b4*/ 	.short	0x0100
        /*01b6*/ 	.byte	0x08
	.zero		1


	//   ....[19]....
        /*01b8*/ 	.word	0x00000380
        /*01bc*/ 	.word	0x000000ff
        /*01c0*/ 	.word	0x000000b0
        /*01c4*/ 	.short	0x0100
        /*01c6*/ 	.byte	0x08
	.zero		1


	//   ....[20]....
        /*01c8*/ 	.word	0x00000390
        /*01cc*/ 	.word	0x000000ff
        /*01d0*/ 	.word	0x00000050
        /*01d4*/ 	.short	0x0100
        /*01d6*/ 	.byte	0x08
	.zero		1


	//   ....[21]....
        /*01d8*/ 	.word	0x000003a0
        /*01dc*/ 	.word	0x000000ff
        /*01e0*/ 	.word	0x000000b8
        /*01e4*/ 	.short	0x0100
        /*01e6*/ 	.byte	0x08
	.zero		1


	//   ....[22]....
        /*01e8*/ 	.word	0x000003b0
        /*01ec*/ 	.word	0x000000ff
        /*01f0*/ 	.word	0x00000058
        /*01f4*/ 	.short	0x0100
        /*01f6*/ 	.byte	0x08
	.zero		1


	//   ....[23]....
        /*01f8*/ 	.word	0x000003c0
        /*01fc*/ 	.word	0x000000ff
        /*0200*/ 	.word	0x000000c0
        /*0204*/ 	.short	0x0100
        /*0206*/ 	.byte	0x08
	.zero		1


	//   ....[24]....
        /*0208*/ 	.word	0x000003d0
        /*020c*/ 	.word	0x000000ff
        /*0210*/ 	.word	0x00000060
        /*0214*/ 	.short	0x0100
        /*0216*/ 	.byte	0x08
	.zero		1


	//   ....[25]....
        /*0218*/ 	.word	0x000003e0
        /*021c*/ 	.word	0x000000ff
        /*0220*/ 	.word	0x000000c8
        /*0224*/ 	.short	0x0100
        /*0226*/ 	.byte	0x08
	.zero		1


	//   ....[26]....
        /*0228*/ 	.word	0x00000840
        /*022c*/ 	.word	0x000000ff
        /*0230*/ 	.word	0x000000e0
        /*0234*/ 	.short	0x0100
        /*0236*/ 	.byte	0x06
	.zero		1


	//   ....[27]....
        /*0238*/ 	.word	0x000008d0
        /*023c*/ 	.word	0x000000ff
        /*0240*/ 	.word	0x000000e8
        /*0244*/ 	.short	0x0100
        /*0246*/ 	.byte	0x06
	.zero		1


	//   ....[28]....
        /*0248*/ 	.word	0x000015c0
        /*024c*/ 	.word	0x00000003
        /*0250*/ 	.word	0x00000000
        /*0254*/ 	.short	0x010a
        /*0256*/ 	.byte	0x3f
	.zero		1


	//   ....[29]....
        /*0258*/ 	.word	0x00001600
        /*025c*/ 	.word	0x00000003
        /*0260*/ 	.word	0x00000000
        /*0264*/ 	.short	0x010a
        /*0266*/ 	.byte	0x3f
	.zero		1


	//   ....[30]....
        /*0268*/ 	.word	0x00001f50
        /*026c*/ 	.word	0x000000ff
        /*0270*/ 	.word	0x00000000
        /*0274*/ 	.short	0x010a
        /*0276*/ 	.byte	0x07
	.zero		1


	//   ....[31]....
        /*0278*/ 	.word	0x00001f90
        /*027c*/ 	.word	0x000000ff
        /*0280*/ 	.word	0x00000000
        /*0284*/ 	.short	0x010a
        /*0286*/ 	.byte	0x07
	.zero		1


	//   ....[32]....
        /*0288*/ 	.word	0x000027d0
        /*028c*/ 	.word	0x00000005
        /*0290*/ 	.word	0x00000000
        /*0294*/ 	.short	0x0101
        /*0296*/ 	.byte	0x3f
	.zero		1


	//   ....[33]....
        /*0298*/ 	.word	0x00002990
        /*029c*/ 	.word	0x00000003
        /*02a0*/ 	.word	0x00000000
        /*02a4*/ 	.short	0x0101
        /*02a6*/ 	.byte	0x3f
	.zero		1


	//   ....[34]....
        /*02a8*/ 	.word	0x00008bf0
        /*02ac*/ 	.word	0x00000014
        /*02b0*/ 	.word	0x00000068
        /*02b4*/ 	.short	0x010a
        /*02b6*/ 	.byte	0x3f
	.zero		1


	//   ....[35]....
        /*02b8*/ 	.word	0x00008f70
        /*02bc*/ 	.word	0x00000003
        /*02c0*/ 	.word	0x000000e8
        /*02c4*/ 	.short	0x0101
        /*02c6*/ 	.byte	0x3f
	.zero		1


	//   ....[36]....
        /*02c8*/ 	.word	0x000096c0
        /*02cc*/ 	.word	0x00000007
        /*02d0*/ 	.word	0x00000000
        /*02d4*/ 	.short	0x010a
        /*02d6*/ 	.byte	0x3f
	.zero		1


	//   ....[37]....
        /*02d8*/ 	.word	0x00009740
        /*02dc*/ 	.word	0x00000008
        /*02e0*/ 	.word	0x00000000
        /*02e4*/ 	.short	0x010a
        /*02e6*/ 	.byte	0x3f
	.zero		1


	//   ....[38]....
        /*02e8*/ 	.word	0x000097d0
        /*02ec*/ 	.word	0x00000009
        /*02f0*/ 	.word	0x00000000
        /*02f4*/ 	.short	0x010a
        /*02f6*/ 	.byte	0x3f
	.zero		1


	//   ....[39]....
        /*02f8*/ 	.word	0x00009860
        /*02fc*/ 	.word	0x00000008
        /*0300*/ 	.word	0x00000000
        /*0304*/ 	.short	0x010a
        /*0306*/ 	.byte	0x3f
	.zero		1


	//   ....[40]....
        /*0308*/ 	.word	0x000098f0
        /*030c*/ 	.word	0x00000009
        /*0310*/ 	.word	0x00000000
        /*0314*/ 	.short	0x010a
        /*0316*/ 	.byte	0x3f
	.zero		1


	//   ....[41]....
        /*0318*/ 	.word	0x00009980
        /*031c*/ 	.word	0x00000008
        /*0320*/ 	.word	0x00000000
        /*0324*/ 	.short	0x010a
        /*0326*/ 	.byte	0x3f
	.zero		1


	//   ....[42]....
        /*0328*/ 	.word	0x00009a10
        /*032c*/ 	.word	0x00000009
        /*0330*/ 	.word	0x00000000
        /*0334*/ 	.short	0x010a
        /*0336*/ 	.byte	0x3f
	.zero		1


	//   ....[43]....
        /*0338*/ 	.word	0x00009aa0
        /*033c*/ 	.word	0x00000008
        /*0340*/ 	.word	0x00000000
        /*0344*/ 	.short	0x010a
        /*0346*/ 	.byte	0x3f
	.zero		1


	//   ....[44]....
        /*0348*/ 	.word	0x00009b30
        /*034c*/ 	.word	0x00000009
        /*0350*/ 	.word	0x00000000
        /*0354*/ 	.short	0x010a
        /*0356*/ 	.byte	0x3f
	.zero		1


	//   ....[45]....
        /*0358*/ 	.word	0x00009bc0
        /*035c*/ 	.word	0x00000008
        /*0360*/ 	.word	0x00000000
        /*0364*/ 	.short	0x010a
        /*0366*/ 	.byte	0x3f
	.zero		1


	//   ....[46]....
        /*0368*/ 	.word	0x00009c50
        /*036c*/ 	.word	0x00000009
        /*0370*/ 	.word	0x00000000
        /*0374*/ 	.short	0x010a
        /*0376*/ 	.byte	0x3f
	.zero		1


	//   ....[47]....
        /*0378*/ 	.word	0x00009ce0
        /*037c*/ 	.word	0x00000006
        /*0380*/ 	.word	0x00000000
        /*0384*/ 	.short	0x010a
        /*0386*/ 	.byte	0x3f
	.zero		1


	//   ....[48]....
        /*0388*/ 	.word	0x00009d70
        /*038c*/ 	.word	0x00000003
        /*0390*/ 	.word	0x00000000
        /*0394*/ 	.short	0x010a
        /*0396*/ 	.byte	0x3f
	.zero		1


	//   ....[49]....
        /*0398*/ 	.word	0x00009dd0
        /*039c*/ 	.word	0x00000003
        /*03a0*/ 	.word	0x00000000
        /*03a4*/ 	.short	0x010a
        /*03a6*/ 	.byte	0x3f
	.zero		1


	//   ....[50]....
        /*03a8*/ 	.word	0x00009e30
        /*03ac*/ 	.word	0x00000006
        /*03b0*/ 	.word	0x00000000
        /*03b4*/ 	.short	0x010a
        /*03b6*/ 	.byte	0x3f
	.zero		1


	//   ....[51]....
        /*03b8*/ 	.word	0x00009f00
        /*03bc*/ 	.word	0x00000014
        /*03c0*/ 	.word	0x00000068
        /*03c4*/ 	.short	0x010a
        /*03c6*/ 	.byte	0x3f
	.zero		1


	//   ....[52]....
        /*03c8*/ 	.word	0x00009fd0
        /*03cc*/ 	.word	0x00000007
        /*03d0*/ 	.word	0x00000000
        /*03d4*/ 	.short	0x010a
        /*03d6*/ 	.byte	0x3f
	.zero		1


	//   ....[53]....
        /*03d8*/ 	.word	0x0000a020
        /*03dc*/ 	.word	0x00000008
        /*03e0*/ 	.word	0x00000000
        /*03e4*/ 	.short	0x010a
        /*03e6*/ 	.byte	0x3f
	.zero		1


	//   ....[54]....
        /*03e8*/ 	.word	0x0000a070
        /*03ec*/ 	.word	0x00000009
        /*03f0*/ 	.word	0x00000000
        /*03f4*/ 	.short	0x010a
        /*03f6*/ 	.byte	0x3f
	.zero		1


	//   ....[55]....
        /*03f8*/ 	.word	0x0000a0c0
        /*03fc*/ 	.word	0x00000008
        /*0400*/ 	.word	0x00000000
        /*0404*/ 	.short	0x010a
        /*0406*/ 	.byte	0x3f
	.zero		1


	//   ....[56]....
        /*0408*/ 	.word	0x0000a110
        /*040c*/ 	.word	0x00000009
        /*0410*/ 	.word	0x00000000
        /*0414*/ 	.short	0x010a
        /*0416*/ 	.byte	0x3f
	.zero		1


	//   ....[57]....
        /*0418*/ 	.word	0x0000a160
        /*041c*/ 	.word	0x00000008
        /*0420*/ 	.word	0x00000000
        /*0424*/ 	.short	0x010a
        /*0426*/ 	.byte	0x3f
	.zero		1


	//   ....[58]....
        /*0428*/ 	.word	0x0000a1b0
        /*042c*/ 	.word	0x00000009
        /*0430*/ 	.word	0x00000000
        /*0434*/ 	.short	0x010a
        /*0436*/ 	.byte	0x3f
	.zero		1


	//   ....[59]....
        /*0438*/ 	.word	0x0000a200
        /*043c*/ 	.word	0x00000008
        /*0440*/ 	.word	0x00000000
        /*0444*/ 	.short	0x010a
        /*0446*/ 	.byte	0x3f
	.zero		1


	//   ....[60]....
        /*0448*/ 	.word	0x0000a250
        /*044c*/ 	.word	0x00000009
        /*0450*/ 	.word	0x00000000
        /*0454*/ 	.short	0x010a
        /*0456*/ 	.byte	0x3f
	.zero		1


	//   ....[61]....
        /*0458*/ 	.word	0x0000a2a0
        /*045c*/ 	.word	0x00000008
        /*0460*/ 	.word	0x00000000
        /*0464*/ 	.short	0x010a
        /*0466*/ 	.byte	0x3f
	.zero		1


	//   ....[62]....
        /*0468*/ 	.word	0x0000a2f0
        /*046c*/ 	.word	0x00000009
        /*0470*/ 	.word	0x00000000
        /*0474*/ 	.short	0x010a
        /*0476*/ 	.byte	0x3f
	.zero		1


	//   ....[63]....
        /*0478*/ 	.word	0x0000a340
        /*047c*/ 	.word	0x00000006
        /*0480*/ 	.word	0x00000000
        /*0484*/ 	.short	0x010a
        /*0486*/ 	.byte	0x3f
	.zero		1


	//----- nvinfo : EIATTR_NUM_MBARRIERS
	.align		4
.L_35:
        /*0488*/ 	.byte	0x03, 0x38
        /*048a*/ 	.short	0x001c


	//----- nvinfo : EIATTR_EXIT_INSTR_OFFSETS
	.align		4
        /*048c*/ 	.byte	0x04, 0x1c
        /*048e*/ 	.short	(.L_37 - .L_36)


	//   ....[0]....
.L_36:
        /*0490*/ 	.word	0x00000aa0


	//   ....[1]....
        /*0494*/ 	.word	0x000012b0


	//   ....[2]....
        /*0498*/ 	.word	0x00008320


	//   ....[3]....
        /*049c*/ 	.word	0x00008880


	//   ....[4]....
        /*04a0*/ 	.word	0x00009dc0


	//----- nvinfo : EIATTR_MAX_THREADS
	.align		4
.L_37:
        /*04a4*/ 	.byte	0x04, 0x05
        /*04a6*/ 	.short	(.L_39 - .L_38)
.L_38:
        /*04a8*/ 	.word	0x00000180
        /*04ac*/ 	.word	0x00000001
        /*04b0*/ 	.word	0x00000001


	//----- nvinfo : EIATTR_CRS_STACK_SIZE
	.align		4
.L_39:
        /*04b4*/ 	.byte	0x04, 0x1e
        /*04b6*/ 	.short	(.L_41 - .L_40)
.L_40:
        /*04b8*/ 	.word	0x00000000


	//----- nvinfo : EIATTR_CBANK_PARAM_SIZE
	.align		4
.L_41:
        /*04bc*/ 	.byte	0x03, 0x19
        /*04be*/ 	.short	0x0470


	//----- nvinfo : EIATTR_PARAM_CBANK
	.align		4
        /*04c0*/ 	.byte	0x04, 0x0a
        /*04c2*/ 	.short	(.L_43 - .L_42)
	.align		4
.L_42:
        /*04c4*/ 	.word	index@(.nv.constant0._ZN7cutlass13device_kernelINS_4gemm6kernel13GemmUniversalIN4cute5tupleIJiiiiEEENS1_10collective13CollectiveMmaINS1_34MainloopSm90TmaGmmaWarpSpecializedILi13ENS5_IJNS4_1CILi2EEENSA_ILi1EEESC_EEENS1_35KernelTmaWarpSpecializedCooperativeEEENS5_IJNSA_ILi192EEENSA_ILi80EEENSA_ILi32EEEEEENS_6half_tENS5_IJlSC_lEEESK_SL_NS4_8TiledMMAINS4_8MMA_AtomIJNS4_4SM904GMMA25MMA_64x16x16_F32F16F16_SSILNSP_5MajorE0ELSR_0ELNSP_7ScaleInE1ELSS_1EEEEEENS4_6LayoutISD_NS5_IJSC_NSA_ILi0EEESW_EEEEENS5_IJNS4_10UnderscoreESZ_SZ_EEEEENS4_13SM90_TMA_LOADENS4_14ComposedLayoutINS4_7SwizzleILi2ELi4ELi3EEENS4_18smem_ptr_flag_bitsILi16EEENSV_INS5_IJNSA_ILi8EEESI_EEENS5_IJSI_SC_EEEEEEEvNS4_8identityENS4_23SM90_TMA_LOAD_MULTICASTES1C_vS1D_EENS_8epilogue10collective6detail29Sm90TmaWarpSpecializedAdapterINS1H_15DefaultEpilogueISK_SL_SL_NS1G_6thread17LinearCombinationISK_Li1EffLNS1L_9ScaleType4KindE0ELNS_15FloatRoundStyleE2ESK_EENS1_15EpilogueDefaultEEEEEvvEEEEvNT_6ParamsE)
        /*04c8*/ 	.short	0x0210
        /*04ca*/ 	.short	0x0470


	//----- nvinfo : EIATTR_SW_WAR
	.align		4
.L_43:
        /*04cc*/ 	.byte	0x04, 0x36
        /*04ce*/ 	.short	(.L_45 - .L_44)
.L_44:
        /*04d0*/ 	.word	0x00000008
.L_45:


//--------------------- .nv.callgraph             --------------------------
	.section	.nv.callgraph,"",@"SHT_CUDA_CALLGRAPH"
	.align	4
	.sectionentsize	8
	.align		4
        /*0000*/ 	.word	0x00000000
	.align		4
        /*0004*/ 	.word	0xffffffff
	.align		4
        /*0008*/ 	.word	index@(_ZN7cutlass13device_kernelINS_4gemm6kernel13GemmUniversalIN4cute5tupleIJiiiiEEENS1_10collective13CollectiveMmaINS1_34MainloopSm90TmaGmmaWarpSpecializedILi13ENS5_IJNS4_1CILi2EEENSA_ILi1EEESC_EEENS1_35KernelTmaWarpSpecializedCooperativeEEENS5_IJNSA_ILi192EEENSA_ILi80EEENSA_ILi32EEEEEENS_6half_tENS5_IJlSC_lEEESK_SL_NS4_8TiledMMAINS4_8MMA_AtomIJNS4_4SM904GMMA25MMA_64x16x16_F32F16F16_SSILNSP_5MajorE0ELSR_0ELNSP_7ScaleInE1ELSS_1EEEEEENS4_6LayoutISD_NS5_IJSC_NSA_ILi0EEESW_EEEEENS5_IJNS4_10UnderscoreESZ_SZ_EEEEENS4_13SM90_TMA_LOADENS4_14ComposedLayoutINS4_7SwizzleILi2ELi4ELi3EEENS4_18smem_ptr_flag_bitsILi16EEENSV_INS5_IJNSA_ILi8EEESI_EEENS5_IJSI_SC_EEEEEEEvNS4_8identityENS4_23SM90_TMA_LOAD_MULTICASTES1C_vS1D_EENS_8epilogue10collective6detail29Sm90TmaWarpSpecializedAdapterINS1H_15DefaultEpilogueISK_SL_SL_NS1G_6thread17LinearCombinationISK_Li1EffLNS1L_9ScaleType4KindE0ELNS_15FloatRoundStyleE2ESK_EENS1_15EpilogueDefaultEEEEEvvEEEEvNT_6ParamsE)
	.align		4
        /*000c*/ 	.word	index@(__assertfail)
	.align		4
        /*0010*/ 	.word	0x00000000
	.align		4
        /*0014*/ 	.word	0xfffffffe
	.align		4
        /*0018*/ 	.word	0x00000000
	.align		4
        /*001c*/ 	.word	0xfffffffd
	.align		4
        /*0020*/ 	.word	0x00000000
	.align		4
        /*0024*/ 	.word	0xfffffffc


//--------------------- .nv.constant4             --------------------------
	.section	.nv.constant4,"a",@progbits
	.align	8
	.align		8
.nv.constant4:
        /*0000*/ 	.dword	__assertfail
	.align		8
        /*0008*/ 	.dword	__unnamed_1
	.align		8
        /*0010*/ 	.dword	_ZN40_INTERNAL_7072c103_4_k_cu_fa39a23b_145904cuda3std3__45__cpo5beginE
	.align		8
        /*0018*/ 	.dword	_ZN40_INTERNAL_7072c103_4_k_cu_fa39a23b_145904cuda3std3__45__cpo3endE
	.align		8
        /*0020*/ 	.dword	_ZN40_INTERNAL_7072c103_4_k_cu_fa39a23b_145904cuda3std3__45__cpo6cbeginE
	.align		8
        /*0028*/ 	.dword	_ZN40_INTERNAL_7072c103_4_k_cu_fa39a23b_145904cuda3std3__45__cpo4cendE
	.align		8
        /*0030*/ 	.dword	_ZN40_INTERNAL_7072c103_4_k_cu_fa39a23b_145904cuda3std3__442_GLOBAL__N__7072c103_4_k_cu_fa39a23b_145906ignoreE
	.align		8
        /*0038*/ 	.dword	_ZN40_INTERNAL_7072c103_4_k_cu_fa39a23b_145904cuda3std3__419piecewise_constructE
	.align		8
        /*0040*/ 	.dword	_ZN40_INTERNAL_7072c103_4_k_cu_fa39a23b_145904cuda3std3__48in_placeE
	.align		8
        /*0048*/ 	.dword	_ZN40_INTERNAL_7072c103_4_k_cu_fa39a23b_145904cuda3std6ranges3__45__cpo4swapE
	.align		8
        /*0050*/ 	.dword	_ZN40_INTERNAL_7072c103_4_k_cu_fa39a23b_145904cuda3std6ranges3__45__cpo9iter_moveE
	.align		8
        /*0058*/ 	.dword	_ZN40_INTERNAL_7072c103_4_k_cu_fa39a23b_145904cute7productE
	.align		8
        /*0060*/ 	.dword	_ZN40_INTERNAL_7072c103_4_k_cu_fa39a23b_145904cute1_E
	.align		8
        /*0068*/ 	.dword	$str$22
	.align		8
        /*0070*/ 	.dword	$str$23


//--------------------- .text._ZN7cutlass13device_kernelINS_4gemm6kernel13GemmUniversalIN4cute5tupleIJiiiiEEENS1_10collective13CollectiveMmaINS1_34MainloopSm90TmaGmmaWarpSpecializedILi13ENS5_IJNS4_1CILi2EEENSA_ILi1EEESC_EEENS1_35KernelTmaWarpSpecializedCooperativeEEENS5_IJNSA_ILi192EEENSA_ILi80EEENSA_ILi32EEEEEENS_6half_tENS5_IJlSC_lEEESK_SL_NS4_8TiledMMAINS4_8MMA_AtomIJNS4_4SM904GMMA25MMA_64x16x16_F32F16F16_SSILNSP_5MajorE0ELSR_0ELNSP_7ScaleInE1ELSS_1EEEEEENS4_6LayoutISD_NS5_IJSC_NSA_ILi0EEESW_EEEEENS5_IJNS4_10UnderscoreESZ_SZ_EEEEENS4_13SM90_TMA_LOADENS4_14ComposedLayoutINS4_7SwizzleILi2ELi4ELi3EEENS4_18smem_ptr_flag_bitsILi16EEENSV_INS5_IJNSA_ILi8EEESI_EEENS5_IJSI_SC_EEEEEEEvNS4_8identityENS4_23SM90_TMA_LOAD_MULTICASTES1C_vS1D_EENS_8epilogue10collective6detail29Sm90TmaWarpSpecializedAdapterINS1H_15DefaultEpilogueISK_SL_SL_NS1G_6thread17LinearCombinationISK_Li1EffLNS1L_9ScaleType4KindE0ELNS_15FloatRoundStyleE2ESK_EENS1_15EpilogueDefaultEEEEEvvEEEEvNT_6ParamsE --------------------------
	.section	.text._ZN7cutlass13device_kernelINS_4gemm6kernel13GemmUniversalIN4cute5tupleIJiiiiEEENS1_10collective13CollectiveMmaINS1_34MainloopSm90TmaGmmaWarpSpecializedILi13ENS5_IJNS4_1CILi2EEENSA_ILi1EEESC_EEENS1_35KernelTmaWarpSpecializedCooperativeEEENS5_IJNSA_ILi192EEENSA_ILi80EEENSA_ILi32EEEEEENS_6half_tENS5_IJlSC_lEEESK_SL_NS4_8TiledMMAINS4_8MMA_AtomIJNS4_4SM904GMMA25MMA_64x16x16_F32F16F16_SSILNSP_5MajorE0ELSR_0ELNSP_7ScaleInE1ELSS_1EEEEEENS4_6LayoutISD_NS5_IJSC_NSA_ILi0EEESW_EEEEENS5_IJNS4_10UnderscoreESZ_SZ_EEEEENS4_13SM90_TMA_LOADENS4_14ComposedLayoutINS4_7SwizzleILi2ELi4ELi3EEENS4_18smem_ptr_flag_bitsILi16EEENSV_INS5_IJNSA_ILi8EEESI_EEENS5_IJSI_SC_EEEEEEEvNS4_8identityENS4_23SM90_TMA_LOAD_MULTICASTES1C_vS1D_EENS_8epilogue10collective6detail29Sm90TmaWarpSpecializedAdapterINS1H_15DefaultEpilogueISK_SL_SL_NS1G_6thread17LinearCombinationISK_Li1EffLNS1L_9ScaleType4KindE0ELNS_15FloatRoundStyleE2ESK_EENS1_15EpilogueDefaultEEEEEvvEEEEvNT_6ParamsE,"ax",@progbits
	.align	128
.text._ZN7cutlass13device_kernelINS_4gemm6kernel13GemmUniversalIN4cute5tupleIJiiiiEEENS1_10collective13CollectiveMmaINS1_34MainloopSm90TmaGmmaWarpSpecializedILi13ENS5_IJNS4_1CILi2EEENSA_ILi1EEESC_EEENS1_35KernelTmaWarpSpecializedCooperativeEEENS5_IJNSA_ILi192EEENSA_ILi80EEENSA_ILi32EEEEEENS_6half_tENS5_IJlSC_lEEESK_SL_NS4_8TiledMMAINS4_8MMA_AtomIJNS4_4SM904GMMA25MMA_64x16x16_F32F16F16_SSILNSP_5MajorE0ELSR_0ELNSP_7ScaleInE1ELSS_1EEEEEENS4_6LayoutISD_NS5_IJSC_NSA_ILi0EEESW_EEEEENS5_IJNS4_10UnderscoreESZ_SZ_EEEEENS4_13SM90_TMA_LOADENS4_14ComposedLayoutINS4_7SwizzleILi2ELi4ELi3EEENS4_18smem_ptr_flag_bitsILi16EEENSV_INS5_IJNSA_ILi8EEESI_EEENS5_IJSI_SC_EEEEEEEvNS4_8identityENS4_23SM90_TMA_LOAD_MULTICASTES1C_vS1D_EENS_8epilogue10collective6detail29Sm90TmaWarpSpecializedAdapterINS1H_15DefaultEpilogueISK_SL_SL_NS1G_6thread17LinearCombinationISK_Li1EffLNS1L_9ScaleType4KindE0ELNS_15FloatRoundStyleE2ESK_EENS1_15EpilogueDefaultEEEEEvvEEEEvNT_6ParamsE:
        .type           _ZN7cutlass13device_kernelINS_4gemm6kernel13GemmUniversalIN4cute5tupleIJiiiiEEENS1_10collective13CollectiveMmaINS1_34MainloopSm90TmaGmmaWarpSpecializedILi13ENS5_IJNS4_1CILi2EEENSA_ILi1EEESC_EEENS1_35KernelTmaWarpSpecializedCooperativeEEENS5_IJNSA_ILi192EEENSA_ILi80EEENSA_ILi32EEEEEENS_6half_tENS5_IJlSC_lEEESK_SL_NS4_8TiledMMAINS4_8MMA_AtomIJNS4_4SM904GMMA25MMA_64x16x16_F32F16F16_SSILNSP_5MajorE0ELSR_0ELNSP_7ScaleInE1ELSS_1EEEEEENS4_6LayoutISD_NS5_IJSC_NSA_ILi0EEESW_EEEEENS5_IJNS4_10UnderscoreESZ_SZ_EEEEENS4_13SM90_TMA_LOADENS4_14ComposedLayoutINS4_7SwizzleILi2ELi4ELi3EEENS4_18smem_ptr_flag_bitsILi16EEENSV_INS5_IJNSA_ILi8EEESI_EEENS5_IJSI_SC_EEEEEEEvNS4_8identityENS4_23SM90_TMA_LOAD_MULTICASTES1C_vS1D_EENS_8epilogue10collective6detail29Sm90TmaWarpSpecializedAdapterINS1H_15DefaultEpilogueISK_SL_SL_NS1G_6thread17LinearCombinationISK_Li1EffLNS1L_9ScaleType4KindE0ELNS_15FloatRoundStyleE2ESK_EENS1_15EpilogueDefaultEEEEEvvEEEEvNT_6ParamsE,@function
        .size           _ZN7cutlass13device_kernelINS_4gemm6kernel13GemmUniversalIN4cute5tupleIJiiiiEEENS1_10collective13CollectiveMmaINS1_34MainloopSm90TmaGmmaWarpSpecializedILi13ENS5_IJNS4_1CILi2EEENSA_ILi1EEESC_EEENS1_35KernelTmaWarpSpecializedCooperativeEEENS5_IJNSA_ILi192EEENSA_ILi80EEENSA_ILi32EEEEEENS_6half_tENS5_IJlSC_lEEESK_SL_NS4_8TiledMMAINS4_8MMA_AtomIJNS4_4SM904GMMA25MMA_64x16x16_F32F16F16_SSILNSP_5MajorE0ELSR_0ELNSP_7ScaleInE1ELSS_1EEEEEENS4_6LayoutISD_NS5_IJSC_NSA_ILi0EEESW_EEEEENS5_IJNS4_10UnderscoreESZ_SZ_EEEEENS4_13SM90_TMA_LOADENS4_14ComposedLayoutINS4_7SwizzleILi2ELi4ELi3EEENS4_18smem_ptr_flag_bitsILi16EEENSV_INS5_IJNSA_ILi8EEESI_EEENS5_IJSI_SC_EEEEEEEvNS4_8identityENS4_23SM90_TMA_LOAD_MULTICASTES1C_vS1D_EENS_8epilogue10collective6detail29Sm90TmaWarpSpecializedAdapterINS1H_15DefaultEpilogueISK_SL_SL_NS1G_6thread17LinearCombinationISK_Li1EffLNS1L_9ScaleType4KindE0ELNS_15FloatRoundStyleE2ESK_EENS1_15EpilogueDefaultEEEEEvvEEEEvNT_6ParamsE,(.L_x_246 - _ZN7cutlass13device_kernelINS_4gemm6kernel13GemmUniversalIN4cute5tupleIJiiiiEEENS1_10collective13CollectiveMmaINS1_34MainloopSm90TmaGmmaWarpSpecializedILi13ENS5_IJNS4_1CILi2EEENSA_ILi1EEESC_EEENS1_35KernelTmaWarpSpecializedCooperativeEEENS5_IJNSA_ILi192EEENSA_ILi80EEENSA_ILi32EEEEEENS_6half_tENS5_IJlSC_lEEESK_SL_NS4_8TiledMMAINS4_8MMA_AtomIJNS4_4SM904GMMA25MMA_64x16x16_F32F16F16_SSILNSP_5MajorE0ELSR_0ELNSP_7ScaleInE1ELSS_1EEEEEENS4_6LayoutISD_NS5_IJSC_NSA_ILi0EEESW_EEEEENS5_IJNS4_10UnderscoreESZ_SZ_EEEEENS4_13SM90_TMA_LOADENS4_14ComposedLayoutINS4_7SwizzleILi2ELi4ELi3EEENS4_18smem_ptr_flag_bitsILi16EEENSV_INS5_IJNSA_ILi8EEESI_EEENS5_IJSI_SC_EEEEEEEvNS4_8identityENS4_23SM90_TMA_LOAD_MULTICASTES1C_vS1D_EENS_8epilogue10collective6detail29Sm90TmaWarpSpecializedAdapterINS1H_15DefaultEpilogueISK_SL_SL_NS1G_6thread17LinearCombinationISK_Li1EffLNS1L_9ScaleType4KindE0ELNS_15FloatRoundStyleE2ESK_EENS1_15EpilogueDefaultEEEEEvvEEEEvNT_6ParamsE)
        .other          _ZN7cutlass13device_kernelINS_4gemm6kernel13GemmUniversalIN4cute5tupleIJiiiiEEENS1_10collective13CollectiveMmaINS1_34MainloopSm90TmaGmmaWarpSpecializedILi13ENS5_IJNS4_1CILi2EEENSA_ILi1EEESC_EEENS1_35KernelTmaWarpSpecializedCooperativeEEENS5_IJNSA_ILi192EEENSA_ILi80EEENSA_ILi32EEEEEENS_6half_tENS5_IJlSC_lEEESK_SL_NS4_8TiledMMAINS4_8MMA_AtomIJNS4_4SM904GMMA25MMA_64x16x16_F32F16F16_SSILNSP_5MajorE0ELSR_0ELNSP_7ScaleInE1ELSS_1EEEEEENS4_6LayoutISD_NS5_IJSC_NSA_ILi0EEESW_EEEEENS5_IJNS4_10UnderscoreESZ_SZ_EEEEENS4_13SM90_TMA_LOADENS4_14ComposedLayoutINS4_7SwizzleILi2ELi4ELi3EEENS4_18smem_ptr_flag_bitsILi16EEENSV_INS5_IJNSA_ILi8EEESI_EEENS5_IJSI_SC_EEEEEEEvNS4_8identityENS4_23SM90_TMA_LOAD_MULTICASTES1C_vS1D_EENS_8epilogue10collective6detail29Sm90TmaWarpSpecializedAdapterINS1H_15DefaultEpilogueISK_SL_SL_NS1G_6thread17LinearCombinationISK_Li1EffLNS1L_9ScaleType4KindE0ELNS_15FloatRoundStyleE2ESK_EENS1_15EpilogueDefaultEEEEEvvEEEEvNT_6ParamsE,@"STO_CUDA_ENTRY STV_DEFAULT"
_ZN7cutlass13device_kernelINS_4gemm6kernel13GemmUniversalIN4cute5tupleIJiiiiEEENS1_10collective13CollectiveMmaINS1_34MainloopSm90TmaGmmaWarpSpecializedILi13ENS5_IJNS4_1CILi2EEENSA_ILi1EEESC_EEENS1_35KernelTmaWarpSpecializedCooperativeEEENS5_IJNSA_ILi192EEENSA_ILi80EEENSA_ILi32EEEEEENS_6half_tENS5_IJlSC_lEEESK_SL_NS4_8TiledMMAINS4_8MMA_AtomIJNS4_4SM904GMMA25MMA_64x16x16_F32F16F16_SSILNSP_5MajorE0ELSR_0ELNSP_7ScaleInE1ELSS_1EEEEEENS4_6LayoutISD_NS5_IJSC_NSA_ILi0EEESW_EEEEENS5_IJNS4_10UnderscoreESZ_SZ_EEEEENS4_13SM90_TMA_LOADENS4_14ComposedLayoutINS4_7SwizzleILi2ELi4ELi3EEENS4_18smem_ptr_flag_bitsILi16EEENSV_INS5_IJNSA_ILi8EEESI_EEENS5_IJSI_SC_EEEEEEEvNS4_8identityENS4_23SM90_TMA_LOAD_MULTICASTES1C_vS1D_EENS_8epilogue10collective6detail29Sm90TmaWarpSpecializedAdapterINS1H_15DefaultEpilogueISK_SL_SL_NS1G_6thread17LinearCombinationISK_Li1EffLNS1L_9ScaleType4KindE0ELNS_15FloatRoundStyleE2ESK_EENS1_15EpilogueDefaultEEEEEvvEEEEvNT_6ParamsE:
[----:B------:R-:W0:Y:S01]  /*0000*/  LDC R1, c[0x0][0x28] ;  /* 0x00000a00ff017b82 */ /* 0x000e220000000800 */
[----:B------:R-:W1:Y:S01]  /*0010*/  S2R R18, SR_TID.X ;  /* 0x0000000000127919 */ /* 0x000e620000002100 */
[----:B------:R-:W-:Y:S01]  /*0020*/  ELECT P0, URZ, PT ;  /* 0x00000000003f782f */ /* 0x000fe20003800000 */
[----:B------:R-:W-:Y:S01]  /*0030*/  BSSY B0, `(.L_x_0) ;  /* 0x000000f000007945 */ /* 0x000fe20003800000 */
[--C-:B-1----:R-:W-:Y:S02]  /*0040*/  SHF.R.U32.HI R0, RZ, 0x5, R18.reuse ;  /* 0x00000005ff007819 */ /* 0x102fe40000011612 */
[----:B------:R-:W-:-:S03]  /*0050*/  SHF.R.U32.HI R3, RZ, 0x7, R18 ;  /* 0x00000007ff037819 */ /* 0x000fc60000011612 */
[----:B------:R-:W1:Y:S04]  /*0060*/  SHFL.IDX PT, R2, R0, RZ, 0x1f ;  /* 0x00001fff00027589 */ /* 0x000e6800000e0000 */
[----:B------:R2:W3:Y:S01]  /*0070*/  SHFL.IDX PT, R5, R3, RZ, 0x1f ;  /* 0x00001fff03057589 */ /* 0x0004e200000e0000 */
[----:B-1----:R-:W-:-:S13]  /*0080*/  ISETP.NE.OR P0, PT, R2, RZ, !P0 ;  /* 0x000000ff0200720c */ /* 0x002fda0004705670 */
[----:B0-23--:R-:W-:Y:S05]  /*0090*/  @P0 BRA `(.L_x_1) ;  /* 0x0000000000200947 */ /* 0x00dfea0003800000 */
[----:B------:R-:W-:Y:S02]  /*00a0*/  ULDC.64 UR4, c[0x0][0x198] ;  /* 0x0000660000047ab9 */ /* 0x000fe40000000a00 */
[----:B------:R-:W-:Y:S02]  /*00b0*/  UIADD3 UR6, UP0, UR4, 0xf0, URZ ;  /* 0x000000f004067890 */ /* 0x000fe4000ff1e03f */
[----:B------:R-:W-:Y:S02]  /*00c0*/  UIADD3 UR4, UP1, UR4, 0x1f0, URZ ;  /* 0x000001f004047890 */ /* 0x000fe4000ff3e03f */
[----:B------:R-:W-:Y:S02]  /*00d0*/  UIADD3.X UR7, URZ, UR5, URZ, UP0, !UPT ;  /* 0x000000053f077290 */ /* 0x000fe400087fe43f */
[----:B------:R-:W-:-:S07]  /*00e0*/  UIADD3.X UR5, URZ, UR5, URZ, UP1, !UPT ;  /* 0x000000053f057290 */ /* 0x000fce0008ffe43f */
[----:B------:R0:W-:Y:S02]  /*00f0*/  UTMACCTL.PF [UR6] ;  /* 0x00000000060079b9 */ /* 0x0001e40008040000 */
[----:B------:R0:W-:Y:S02]  /*0100*/  UTMACCTL.PF [UR4] ;  /* 0x00000000040079b9 */ /* 0x0001e40008040000 */
[----:B0-----:R-:W-:Y:S01]  /*0110*/  NOP ;  /* 0x0000000000007918 */ /* 0x001fe20000000000 */
.L_x_1:
[----:B------:R-:W-:Y:S05]  /*0120*/  BSYNC B0 ;  /* 0x0000000000007941 */ /* 0x000fea0003800000 */
.L_x_0:
[----:B------:R-:W0:Y:S02]  /*0130*/  SHFL.IDX PT, R3, R0, RZ, 0x1f ;  /* 0x00001fff00037589 */ /* 0x000e2400000e0000 */
[----:B0-----:R-:W-:-:S13]  /*0140*/  ISETP.NE.AND P0, PT, R3, RZ, PT ;  /* 0x000000ff0300720c */ /* 0x001fda0003f05270 */
[----:B------:R-:W-:Y:S05]  /*0150*/  @P0 BRA `(.L_x_2) ;  /* 0x0000000000ac0947 */ /* 0x000fea0003800000 */
[----:B------:R-:W-:Y:S01]  /*0160*/  ELECT P0, URZ, PT ;  /* 0x00000000003f782f */ /* 0x000fe20003800000 */
[----:B------:R-:W-:-:S12]  /*0170*/  BSSY B0, `(.L_x_2) ;  /* 0x0000029000007945 */ /* 0x000fd80003800000 */
[----:B------:R-:W-:Y:S05]  /*0180*/  @!P0 BRA `(.L_x_3) ;  /* 0x00000000009c8947 */ /* 0x000fea0003800000 */
[----:B------:R-:W0:Y:S01]  /*0190*/  S2UR UR8, SR_CgaCtaId ;  /* 0x00000000000879c3 */ /* 0x000e220000008800 */
[----:B------:R-:W-:Y:S01]  /*01a0*/  UMOV UR4, 0x400 ;  /* 0x0000040000047882 */ /* 0x000fe20000000000 */
[----:B------:R-:W-:Y:S01]  /*01b0*/  UMOV UR5, 0x1 ;  /* 0x0000000100057882 */ /* 0x000fe20000000000 */
[----:B------:R-:W-:Y:S02]  /*01c0*/  UMOV UR6, 0x4 ;  /* 0x0000000400067882 */ /* 0x000fe40000000000 */
[----:B------:R-:W-:-:S04]  /*01d0*/  UIADD3 UR6, -UR6, 0x100000, URZ ;  /* 0x0010000006067890 */ /* 0x000fc8000fffe13f */
[----:B------:R-:W-:Y:S02]  /*01e0*/  USHF.L.U32 UR7, UR6, 0xb, URZ ;  /* 0x0000000b06077899 */ /* 0x000fe4000800063f */
[----:B------:R-:W-:Y:S02]  /*01f0*/  USHF.L.U32 UR6, UR6, 0x1, URZ ;  /* 0x0000000106067899 */ /* 0x000fe4000800063f */
[----:B0-----:R-:W-:Y:S02]  /*0200*/  ULEA UR8, UR8, UR4, 0x18 ;  /* 0x0000000408087291 */ /* 0x001fe4000f8ec03f */
[----:B------:R-:W-:-:S04]  /*0210*/  UIADD3 UR4, -UR5, 0x100000, URZ ;  /* 0x0010000005047890 */ /* 0x000fc8000fffe13f */
[----:B------:R-:W-:Y:S02]  /*0220*/  USHF.L.U32 UR5, UR4, 0xb, URZ ;  /* 0x0000000b04057899 */ /* 0x000fe4000800063f */
[----:B------:R-:W-:Y:S01]  /*0230*/  USHF.L.U32 UR4, UR4, 0x1, URZ ;  /* 0x0000000104047899 */ /* 0x000fe2000800063f */
[----:B------:R-:W0:Y:S11]  /*0240*/  FENCE.VIEW.ASYNC.S ;  /* 0x00000000000073c6 */ /* 0x000e360000000000 */
[----:B0-----:R0:W1:Y:S01]  /*0250*/  SYNCS.EXCH.64 URZ, [UR8], UR4 ;  /* 0x00000004083f75b2 */ /* 0x0010620008000100 */
[----:B------:R0:W2:Y:S01]  /*0260*/  SYNCS.EXCH.64 URZ, [UR8+0x68], UR6 ;  /* 0x00006806083f75b2 */ /* 0x0000a20008000100 */
[----:B------:R0:W3:Y:S01]  /*0270*/  SYNCS.EXCH.64 URZ, [UR8+0x8], UR4 ;  /* 0x00000804083f75b2 */ /* 0x0000e20008000100 */
[----:B------:R0:W4:Y:S01]  /*0280*/  SYNCS.EXCH.64 URZ, [UR8+0x70], UR6 ;  /* 0x00007006083f75b2 */ /* 0x0001220008000100 */
[----:B------:R0:W0:Y:S01]  /*0290*/  SYNCS.EXCH.64 URZ, [UR8+0x10], UR4 ;  /* 0x00001004083f75b2 */ /* 0x0000220008000100 */
        /* <DEDUP_REMOVED lines=21> */
[----:B-123--:R-:W-:Y:S01]  /*03f0*/  NOP ;  /* 0x0000000000007918 */ /* 0x00efe20000000000 */
.L_x_3:
[----:B0-----:R-:W-:Y:S05]  /*0400*/  BSYNC B0 ;  /* 0x0000000000007941 */ /* 0x001fea0003800000 */
.L_x_2:
[----:B------:R-:W-:Y:S01]  /*0410*/  SHF.R.S32.HI R7, RZ, 0x1f, R18 ;  /* 0x0000001fff077819 */ /* 0x000fe20000011412 */
[----:B------:R-:W0:Y:S01]  /*0420*/  SHFL.IDX PT, R0, R0, RZ, 0x1f ;  /* 0x00001fff00007589 */ /* 0x000e2200000e0000 */
[----:B------:R-:W1:Y:S01]  /*0430*/  S2UR UR8, SR_CTAID.X ;  /* 0x00000000000879c3 */ /* 0x000e620000002500 */
[----:B------:R-:W-:Y:S02]  /*0440*/  ELECT P0, URZ, PT ;  /* 0x00000000003f782f */ /* 0x000fe40003800000 */
[----:B------:R-:W-:Y:S01]  /*0450*/  LEA.HI R7, R7, R18, RZ, 0x7 ;  /* 0x0000001207077211 */ /* 0x000fe200078f38ff */
[----:B------:R-:W2:Y:S01]  /*0460*/  S2R R4, SR_CTAID.Y ;  /* 0x0000000000047919 */ /* 0x000ea20000002600 */
[----:B------:R-:W-:Y:S01]  /*0470*/  SHF.R.S32.HI R8, RZ, 0x1f, R3 ;  /* 0x0000001fff087819 */ /* 0x000fe20000011403 */
[----:B------:R-:W-:Y:S01]  /*0480*/  ULDC UR4, c[0x0][0x150] ;  /* 0x0000540000047ab9 */ /* 0x000fe20000000800 */
[----:B------:R-:W-:Y:S01]  /*0490*/  LOP3.LUT R7, R7, 0xffffff80, RZ, 0xc0, !PT ;  /* 0xffffff8007077812 */ /* 0x000fe200078ec0ff */
[----:B------:R-:W-:Y:S01]  /*04a0*/  NOP ;  /* 0x0000000000007918 */ /* 0x000fe20000000000 */
[----:B------:R-:W-:Y:S01]  /*04b0*/  LEA.HI R8, R8, R3, RZ, 0x2 ;  /* 0x0000000308087211 */ /* 0x000fe200078f10ff */
[----:B------:R-:W3:Y:S01]  /*04c0*/  LDC R10, c[0x0][0x144] ;  /* 0x00005100ff0a7b82 */ /* 0x000ee20000000800 */
[----:B------:R-:W-:Y:S01]  /*04d0*/  NOP ;  /* 0x0000000000007918 */ /* 0x000fe20000000000 */
[----:B------:R-:W-:Y:S01]  /*04e0*/  IMAD.IADD R6, R18, 0x1, -R7 ;  /* 0x0000000112067824 */ /* 0x000fe200078e0a07 */
[----:B------:R-:W-:Y:S01]  /*04f0*/  LOP3.LUT R8, R8, 0x3ffffffc, RZ, 0xc0, !PT ;  /* 0x3ffffffc08087812 */ /* 0x000fe200078ec0ff */
[----:B------:R-:W-:Y:S01]  /*0500*/  IMAD.MOV.U32 R23, RZ, RZ, 0x1 ;  /* 0x00000001ff177424 */ /* 0x000fe200078e00ff */
[----:B------:R-:W-:-:S02]  /*0510*/  ISETP.NE.AND P3, PT, R5, RZ, PT ;  /* 0x000000ff0500720c */ /* 0x000fc40003f65270 */
[----:B------:R-:W-:Y:S01]  /*0520*/  SHF.R.S32.HI R7, RZ, 0x1f, R6 ;  /* 0x0000001fff077819 */ /* 0x000fe20000011406 */
[----:B------:R-:W-:Y:S01]  /*0530*/  IMAD.IADD R8, R3, 0x1, -R8 ;  /* 0x0000000103087824 */ /* 0x000fe200078e0a08 */
[----:B------:R-:W5:Y:S02]  /*0540*/  LDC R13, c[0x0][0x140] ;  /* 0x00005000ff0d7b82 */ /* 0x000f640000000800 */
[----:B------:R-:W-:Y:S02]  /*0550*/  LEA.HI R7, R7, R6, RZ, 0x3 ;  /* 0x0000000607077211 */ /* 0x000fe400078f18ff */
[----:B0-----:R-:W-:Y:S02]  /*0560*/  ISETP.NE.OR P0, PT, R0, RZ, !P0 ;  /* 0x000000ff0000720c */ /* 0x001fe40004705670 */
[--C-:B------:R-:W-:Y:S02]  /*0570*/  SHF.R.S32.HI R0, RZ, 0x3, R7.reuse ;  /* 0x00000003ff007819 */ /* 0x100fe40000011407 */
[----:B------:R-:W-:-:S02]  /*0580*/  SHF.R.S32.HI R7, RZ, 0x1f, R7 ;  /* 0x0000001fff077819 */ /* 0x000fc40000011407 */
[----:B-1----:R-:W-:Y:S02]  /*0590*/  I2FP.F32.U32 R9, UR8 ;  /* 0x0000000800097c45 */ /* 0x002fe40008201000 */
[----:B------:R-:W-:-:S03]  /*05a0*/  LEA.HI R7, R7, R0, RZ, 0x2 ;  /* 0x0000000007077211 */ /* 0x000fc600078f10ff */
[----:B------:R-:W-:Y:S01]  /*05b0*/  FMUL R9, R9, UR4 ;  /* 0x0000000409097c20 */ /* 0x000fe20008400000 */
[----:B------:R-:W-:Y:S01]  /*05c0*/  LOP3.LUT R7, R7, 0xfffffffc, RZ, 0xc0, !PT ;  /* 0xfffffffc07077812 */ /* 0x000fe200078ec0ff */
[----:B------:R-:W-:Y:S01]  /*05d0*/  VOTEU.ALL UP0, P0 ;  /* 0x00000000003f7886 */ /* 0x000fe20000000000 */
[----:B--2---:R-:W-:Y:S01]  /*05e0*/  I2FP.F32.U32 R3, R4 ;  /* 0x0000000400037245 */ /* 0x004fe20000201000 */
[----:B------:R-:W-:Y:S01]  /*05f0*/  ULDC UR4, c[0x0][0x154] ;  /* 0x0000550000047ab9 */ /* 0x000fe20000000800 */
[----:B------:R-:W-:Y:S01]  /*0600*/  VOTEU.ALL UP1, P0 ;  /* 0x00000000003f7886 */ /* 0x000fe20000020000 */
[----:B------:R-:W0:Y:S01]  /*0610*/  F2I.U32.TRUNC.NTZ R9, R9 ;  /* 0x0000000900097305 */ /* 0x000e22000020f000 */
[----:B------:R-:W-:Y:S01]  /*0620*/  IMAD.IADD R7, R0, 0x1, -R7 ;  /* 0x0000000100077824 */ /* 0x000fe200078e0a07 */
[----:B------:R-:W1:Y:S01]  /*0630*/  @!UP0 S2UR UR7, SR_CgaCtaId ;  /* 0x00000000000789c3 */ /* 0x000e620000008800 */
[----:B------:R-:W-:Y:S01]  /*0640*/  FMUL R12, R3, UR4 ;  /* 0x00000004030c7c20 */ /* 0x000fe20008400000 */
[----:B------:R-:W-:Y:S01]  /*0650*/  UMOV UR4, 0x20 ;  /* 0x0000002000047882 */ /* 0x000fe20000000000 */
[----:B------:R-:W-:Y:S01]  /*0660*/  IMAD R8, R8, 0x4, R7 ;  /* 0x0000000408087824 */ /* 0x000fe200078e0207 */
[----:B------:R-:W-:Y:S01]  /*0670*/  @!UP0 UMOV UR6, 0x400 ;  /* 0x0000040000068882 */ /* 0x000fe20000000000 */
[----:B------:R-:W-:-:S04]  /*0680*/  @!UP0 UIADD3 UR4, -UR4, 0x100000, URZ ;  /* 0x0010000004048890 */ /* 0x000fc8000fffe13f */
[----:B------:R-:W-:Y:S02]  /*0690*/  @!UP0 USHF.L.U32 UR5, UR4, 0xb, URZ ;  /* 0x0000000b04058899 */ /* 0x000fe4000800063f */
[----:B------:R-:W-:Y:S01]  /*06a0*/  @!UP0 USHF.L.U32 UR4, UR4, 0x1, URZ ;  /* 0x0000000104048899 */ /* 0x000fe2000800063f */
[----:B-----5:R-:W-:Y:S01]  /*06b0*/  ISETP.EQ.U32.AND P2, PT, R13, 0x1, PT ;  /* 0x000000010d00780c */ /* 0x020fe20003f42070 */
[----:B------:R-:W2:Y:S01]  /*06c0*/  F2I.U32.TRUNC.NTZ R12, R12 ;  /* 0x0000000c000c7305 */ /* 0x000ea2000020f000 */
[----:B------:R-:W-:Y:S01]  /*06d0*/  LEA.HI R0, R8, R8, RZ, 0x1 ;  /* 0x0000000808007211 */ /* 0x000fe200078f08ff */
[----:B------:R-:W5:Y:S03]  /*06e0*/  LDC R7, c[0x0][0x148] ;  /* 0x00005200ff077b82 */ /* 0x000f660000000800 */
[----:B------:R-:W-:Y:S01]  /*06f0*/  LOP3.LUT R11, R0, 0xfffffffe, RZ, 0xc0, !PT ;  /* 0xfffffffe000b7812 */ /* 0x000fe200078ec0ff */
[----:B0-----:R-:W-:Y:S01]  /*0700*/  IMAD.MOV R15, RZ, RZ, -R9 ;  /* 0x000000ffff0f7224 */ /* 0x001fe200078e0a09 */
[----:B------:R-:W-:-:S03]  /*0710*/  SHF.R.S32.HI R9, RZ, 0x1f, R2 ;  /* 0x0000001fff097819 */ /* 0x000fc60000011402 */
[----:B---3--:R-:W-:Y:S01]  /*0720*/  IMAD R3, R10, R15, UR8 ;  /* 0x000000080a037e24 */ /* 0x008fe2000f8e020f */
[----:B------:R-:W-:Y:S01]  /*0730*/  LEA.HI R9, R9, R2, RZ, 0x2 ;  /* 0x0000000209097211 */ /* 0x000fe200078f10ff */
[C---:B------:R-:W-:Y:S02]  /*0740*/  IMAD.IADD R0, R8.reuse, 0x1, -R11 ;  /* 0x0000000108007824 */ /* 0x040fe400078e0a0b */
[----:B------:R-:W-:Y:S01]  /*0750*/  IMAD.SHL.U32 R11, R8, 0x4, RZ ;  /* 0x00000004080b7824 */ /* 0x000fe200078e00ff */
[----:B------:R-:W-:Y:S01]  /*0760*/  LOP3.LUT R9, R9, 0xfffffffc, RZ, 0xc0, !PT ;  /* 0xfffffffc09097812 */ /* 0x000fe200078ec0ff */
[----:B--2---:R-:W-:Y:S01]  /*0770*/  IMAD.MOV R21, RZ, RZ, -R12 ;  /* 0x000000ffff157224 */ /* 0x004fe200078e0a0c */
[----:B------:R-:W-:Y:S01]  /*0780*/  ISETP.NE.AND P4, PT, R0, R3, PT ;  /* 0x000000030000720c */ /* 0x000fe20003f85270 */
[----:B-1----:R-:W-:Y:S01]  /*0790*/  @!UP0 ULEA UR6, UR7, UR6, 0x18 ;  /* 0x0000000607068291 */ /* 0x002fe2000f8ec03f */
[----:B------:R-:W-:Y:S01]  /*07a0*/  LOP3.LUT R22, R8, 0xc, R11, 0x78, !PT ;  /* 0x0000000c08167812 */ /* 0x000fe200078e780b */
[----:B------:R-:W-:Y:S01]  /*07b0*/  IMAD.IADD R0, R2, 0x1, -R9 ;  /* 0x0000000102007824 */ /* 0x000fe200078e0a09 */
[----:B------:R-:W-:Y:S01]  /*07c0*/  VOTEU.ALL UP0, P0 ;  /* 0x00000000003f7886 */ /* 0x000fe20000000000 */
[----:B------:R-:W-:Y:S01]  /*07d0*/  LOP3.LUT P0, RZ, R6, 0x7, RZ, 0xc0, !PT ;  /* 0x0000000706ff7812 */ /* 0x000fe2000780c0ff */
[----:B------:R-:W-:-:S02]  /*07e0*/  VIADD R6, R5, 0xffffffff ;  /* 0xffffffff05067836 */ /* 0x000fc40000000000 */
[----:B------:R-:W-:Y:S01]  /*07f0*/  ISETP.NE.AND P1, PT, R0, 0x3, PT ;  /* 0x000000030000780c */ /* 0x000fe20003f25270 */
[----:B-----5:R-:W-:Y:S01]  /*0800*/  IMAD R9, R7, R21, R4 ;  /* 0x0000001507097224 */ /* 0x020fe200078e0204 */
[----:B------:R-:W-:Y:S02]  /*0810*/  ISETP.LT.U32.AND P0, PT, R22, 0x2, !P0 ;  /* 0x000000021600780c */ /* 0x000fe40004701070 */
[----:B------:R-:W-:Y:S01]  /*0820*/  ISETP.EQ.OR P1, PT, R0, RZ, !P1 ;  /* 0x000000ff0000720c */ /* 0x000fe20004f22670 */
[----:B------:R-:W0:Y:S02]  /*0830*/  FENCE.VIEW.ASYNC.S ;  /* 0x00000000000073c6 */ /* 0x000e240000000000 */
[----:B0-----:R0:W1:Y:S01]  /*0840*/  @!UP0 SYNCS.EXCH.64 URZ, [UR6+0xe0], UR4 ;  /* 0x0000e004063f85b2 */ /* 0x0010620008000100 */
[----:B------:R-:W-:Y:S02]  /*0850*/  @P4 LEA.HI R2, R22, R22, RZ, 0x1 ;  /* 0x0000001616024211 */ /* 0x000fe400078f08ff */
[----:B------:R-:W-:-:S02]  /*0860*/  ISETP.EQ.AND P1, PT, R5, RZ, P1 ;  /* 0x000000ff0500720c */ /* 0x000fc40000f22270 */
[----:B------:R-:W-:Y:S02]  /*0870*/  @P4 SHF.R.S32.HI R2, RZ, 0x1, R2 ;  /* 0x00000001ff024819 */ /* 0x000fe40000011402 */
[----:B------:R-:W-:Y:S02]  /*0880*/  ISETP.GE.U32.AND P6, PT, R6, 0x2, PT ;  /* 0x000000020600780c */ /* 0x000fe40003fc6070 */
[----:B------:R-:W-:Y:S02]  /*0890*/  @P4 ISETP.NE.AND P5, PT, R2, R9, PT ;  /* 0x000000090200420c */ /* 0x000fe40003fa5270 */
[----:B------:R-:W-:Y:S02]  /*08a0*/  SEL R2, RZ, 0x1, !P0 ;  /* 0x00000001ff027807 */ /* 0x000fe40004000000 */
[----:B------:R-:W-:Y:S02]  /*08b0*/  @P4 SEL R23, RZ, 0x1, P5 ;  /* 0x00000001ff174807 */ /* 0x000fe40002800000 */
[----:B------:R-:W-:Y:S01]  /*08c0*/  SEL R19, RZ, 0x1, !P1 ;  /* 0x00000001ff137807 */ /* 0x000fe20004800000 */
[----:B------:R0:W2:Y:S01]  /*08d0*/  @!UP1 SYNCS.EXCH.64 URZ, [UR6+0xe8], UR4 ;  /* 0x0000e804063f95b2 */ /* 0x0000a20008000100 */
[----:B------:R-:W-:Y:S01]  /*08e0*/  LOP3.LUT R23, R23, R2, RZ, 0xc0, !PT ;  /* 0x0000000217177212 */ /* 0x000fe200078ec0ff */
[----:B------:R-:W-:Y:S01]  /*08f0*/  NOP ;  /* 0x0000000000007918 */ /* 0x000fe20000000000 */
[----:B------:R-:W-:Y:S01]  /*0900*/  SEL R19, R19, 0x2, P6 ;  /* 0x0000000213137807 */ /* 0x000fe20003000000 */
[----:B------:R-:W-:Y:S06]  /*0910*/  @!P2 BRA `(.L_x_4) ;  /* 0x000000000008a947 */ /* 0x000fec0003800000 */
[----:B-12-4-:R-:W-:Y:S01]  /*0920*/  UCGABAR_ARV ;  /* 0x00000000000079c7 */ /* 0x016fe20008000000 */
[----:B------:R-:W-:Y:S05]  /*0930*/  BRA `(.L_x_5) ;  /* 0x0000000000047947 */ /* 0x000fea0003800000 */
.L_x_4:
[----:B-12-4-:R-:W-:Y:S01]  /*0940*/  NOP ;  /* 0x0000000000007918 */ /* 0x016fe20000000000 */
.L_x_5:
[----:B------:R-:W1:Y:S01]  /*0950*/  LDC R2, c[0x0][0x65c] ;  /* 0x00019700ff027b82 */ /* 0x000e620000000800 */
[----:B------:R-:W-:Y:S02]  /*0960*/  IMAD.U32 R8, RZ, RZ, UR8 ;  /* 0x00000008ff087e24 */ /* 0x000fe4000f8e00ff */
[----:B------:R-:W-:Y:S01]  /*0970*/  IMAD.MOV.U32 R9, RZ, RZ, RZ ;  /* 0x000000ffff097224 */ /* 0x000fe200078e00ff */
[----:B-1----:R-:W-:-:S04]  /*0980*/  ISETP.NE.AND P1, PT, R2, 0x1, PT ;  /* 0x000000010200780c */ /* 0x002fc80003f25270 */
[----:B------:R-:W-:-:S09]  /*0990*/  P2R R5, PR, RZ, 0x2 ;  /* 0x00000002ff057803 */ /* 0x000fd20000000000 */
[----:B------:R-:W1:Y:S01]  /*09a0*/  @P1 LDC R17, c[0x0][0x10] ;  /* 0x00000400ff111b82 */ /* 0x000e620000000800 */
[----:B------:R-:W-:Y:S02]  /*09b0*/  @P1 IMAD.MOV.U32 R5, RZ, RZ, RZ ;  /* 0x000000ffff051224 */ /* 0x000fe400078e00ff */
[----:B------:R-:W-:-:S05]  /*09c0*/  @P1 IMAD.MOV.U32 R13, RZ, RZ, RZ ;  /* 0x000000ffff0d1224 */ /* 0x000fca00078e00ff */
[----:B------:R-:W2:Y:S01]  /*09d0*/  @!P1 LDC R11, c[0x0][0xc] ;  /* 0x00000300ff0b9b82 */ /* 0x000ea20000000800 */
[----:B-1----:R-:W-:-:S04]  /*09e0*/  @P1 IMAD.WIDE.U32 R16, R17, UR8, R4 ;  /* 0x0000000811101c25 */ /* 0x002fc8000f8e0004 */
[----:B------:R-:W-:Y:S02]  /*09f0*/  @P1 IMAD.IADD R17, R17, 0x1, R13 ;  /* 0x0000000111111824 */ /* 0x000fe400078e020d */
[----:B--2---:R-:W-:-:S04]  /*0a00*/  @!P1 IMAD.WIDE.U32 R8, R4, R11, R8 ;  /* 0x0000000b04089225 */ /* 0x004fc800078e0008 */
[----:B------:R-:W-:Y:S02]  /*0a10*/  @!P1 IMAD.MOV.U32 R16, RZ, RZ, R8 ;  /* 0x000000ffff109224 */ /* 0x000fe400078e0008 */
[----:B------:R-:W-:Y:S01]  /*0a20*/  @!P1 IMAD.MOV.U32 R17, RZ, RZ, R9 ;  /* 0x000000ffff119224 */ /* 0x000fe200078e0009 */
[----:B------:R-:W-:Y:S06]  /*0a30*/  @!P2 BRA `(.L_x_6) ;  /* 0x00000000000ca947 */ /* 0x000fec0003800000 */
[----:B------:R-:W-:Y:S01]  /*0a40*/  UCGABAR_WAIT ;  /* 0x0000000000007dc7 */ /* 0x000fe20008000000 */
[----:B------:R-:W-:Y:S01]  /*0a50*/  CCTL.IVALL ;  /* 0x00000000ff00798f */ /* 0x000fe20002000000 */
[----:B------:R-:W-:Y:S05]  /*0a60*/  BRA `(.L_x_7) ;  /* 0x0000000000047947 */ /* 0x000fea0003800000 */
.L_x_6:
[----:B------:R-:W-:Y:S06]  /*0a70*/  BAR.SYNC.DEFER_BLOCKING 0x0 ;  /* 0x0000000000007b1d */ /* 0x000fec0000010000 */
.L_x_7:
[----:B------:R-:W-:Y:S05]  /*0a80*/  @!P3 BRA `(.L_x_8) ;  /* 0x000000780028b947 */ /* 0x000fea0003800000 */
[----:B------:R-:W-:-:S13]  /*0a90*/  ISETP.GT.U32.AND P0, PT, R6, 0x1, PT ;  /* 0x000000010600780c */ /* 0x000fda0003f04070 */
[----:B0-----:R-:W-:Y:S05]  /*0aa0*/  @P0 EXIT ;  /* 0x000000000000094d */ /* 0x001fea0003800000 */
[----:B------:R-:W-:Y:S01]  /*0ab0*/  ULDC.64 UR4, c[0x0][0x650] ;  /* 0x0001940000047ab9 */ /* 0x000fe20000000a00 */
[----:B------:R-:W-:Y:S01]  /*0ac0*/  PRMT R0, RZ, 0x7610, R0 ;  /* 0x00007610ff007816 */ /* 0x000fe20000000000 */
[----:B------:R-:W-:Y:S01]  /*0ad0*/  IMAD.MOV.U32 R107, RZ, RZ, -0x1 ;  /* 0xffffffffff6b7424 */ /* 0x000fe200078e00ff */
[----:B------:R-:W-:Y:S01]  /*0ae0*/  ISETP.GE.U32.AND P0, PT, R16, UR4, PT ;  /* 0x0000000410007c0c */ /* 0x000fe2000bf06070 */
[----:B------:R-:W-:Y:S02]  /*0af0*/  IMAD.MOV.U32 R108, RZ, RZ, -0x1 ;  /* 0xffffffffff6c7424 */ /* 0x000fe400078e00ff */
[----:B------:R-:W-:Y:S01]  /*0b00*/  IMAD.MOV.U32 R105, RZ, RZ, -0x1 ;  /* 0xffffffffff697424 */ /* 0x000fe200078e00ff */
[----:B------:R-:W-:-:S13]  /*0b10*/  ISETP.GE.U32.AND.EX P0, PT, R17, UR5, PT, P0 ;  /* 0x0000000511007c0c */ /* 0x000fda000bf06100 */
[----:B------:R-:W-:Y:S05]  /*0b20*/  @P0 BRA `(.L_x_9) ;  /* 0x0000000400280947 */ /* 0x000fea0003800000 */
[----:B------:R-:W0:Y:S01]  /*0b30*/  LDC.64 R24, c[0x0][0x628] ;  /* 0x00018a00ff187b82 */ /* 0x000e220000000a00 */
[----:B------:R-:W-:Y:S02]  /*0b40*/  IMAD.MOV.U32 R8, RZ, RZ, R16 ;  /* 0x000000ffff087224 */ /* 0x000fe400078e0010 */
[----:B------:R-:W-:-:S05]  /*0b50*/  IMAD.MOV.U32 R9, RZ, RZ, R17 ;  /* 0x000000ffff097224 */ /* 0x000fca00078e0011 */
[----:B------:R-:W1:Y:S08]  /*0b60*/  LDC R0, c[0x0][0x630] ;  /* 0x00018c00ff007b82 */ /* 0x000e700000000800 */
[----:B------:R-:W2:Y:S01]  /*0b70*/  LDC.64 R26, c[0x0][0x620] ;  /* 0x00018800ff1a7b82 */ /* 0x000ea20000000a00 */
[----:B0-----:R-:W-:-:S04]  /*0b80*/  ISETP.NE.U32.AND P0, PT, R24, RZ, PT ;  /* 0x000000ff1800720c */ /* 0x001fc80003f05070 */
[----:B------:R-:W-:-:S13]  /*0b90*/  ISETP.NE.AND.EX P0, PT, R25, RZ, PT, P0 ;  /* 0x000000ff1900720c */ /* 0x000fda0003f05300 */
[----:B-12---:R-:W-:Y:S05]  /*0ba0*/  @!P0 BRA `(.L_x_10) ;  /* 0x0000000000288947 */ /* 0x006fea0003800000 */
[----:B------:R-:W0:Y:S02]  /*0bb0*/  LDC R13, c[0x0][0x634] ;  /* 0x00018d00ff0d7b82 */ /* 0x000e240000000800 */
[----:B0-----:R-:W-:-:S05]  /*0bc0*/  IADD3 R13, P0, R16, R13, RZ ;  /* 0x0000000d100d7210 */ /* 0x001fca0007f1e0ff */
[----:B------:R-:W-:-:S04]  /*0bd0*/  IMAD.X R15, RZ, RZ, R17, P0 ;  /* 0x000000ffff0f7224 */ /* 0x000fc800000e0611 */
[----:B------:R-:W-:-:S04]  /*0be0*/  IMAD.WIDE.U32 R8, R15, R24, RZ ;  /* 0x000000180f087225 */ /* 0x000fc800078e00ff */
[----:B------:R-:W-:-:S04]  /*0bf0*/  IMAD.WIDE.U32 R10, P0, R13, R25, R8 ;  /* 0x000000190d0a7225 */ /* 0x000fc80007800008 */
[----:B------:R-:W-:-:S04]  /*0c00*/  IMAD.WIDE.U32 R8, R13, R24, RZ ;  /* 0x000000180d087225 */ /* 0x000fc800078e00ff */
[----:B------:R-:W-:Y:S01]  /*0c10*/  IMAD.X R13, RZ, RZ, RZ, P0 ;  /* 0x000000ffff0d7224 */ /* 0x000fe200000e06ff */
[----:B------:R-:W-:Y:S01]  /*0c20*/  IADD3 RZ, P0, R9, R10, RZ ;  /* 0x0000000a09ff7210 */ /* 0x000fe20007f1e0ff */
[----:B------:R-:W-:-:S04]  /*0c30*/  IMAD.MOV.U32 R12, RZ, RZ, R11 ;  /* 0x000000ffff0c7224 */ /* 0x000fc800078e000b */
[----:B------:R-:W-:-:S08]  /*0c40*/  IMAD.WIDE.U32.X R8, R15, R25, R12, P0 ;  /* 0x000000190f087225 */ /* 0x000fd000000e040c */
.L_x_10:
[----:B------:R-:W0:Y:S01]  /*0c50*/  LDC.64 R24, c[0x0][0x640] ;  /* 0x00019000ff187b82 */ /* 0x000e220000000a00 */
[-CC-:B------:R-:W-:Y:S01]  /*0c60*/  SHF.R.U64 R105, R8, R0.reuse, R9.reuse ;  /* 0x0000000008697219 */ /* 0x180fe20000001209 */
[----:B------:R-:W-:Y:S01]  /*0c70*/  IMAD R30, R7, R21, R4 ;  /* 0x00000015071e7224 */ /* 0x000fe200078e0204 */
[----:B------:R-:W-:Y:S01]  /*0c80*/  SHF.R.U32.HI R0, RZ, R0, R9 ;  /* 0x00000000ff007219 */ /* 0x000fe20000011609 */
[----:B------:R-:W-:Y:S01]  /*0c90*/  IMAD.MOV.U32 R21, RZ, RZ, 0x1 ;  /* 0x00000001ff157424 */ /* 0x000fe200078e00ff */
[----:B------:R-:W-:-:S03]  /*0ca0*/  IADD3 R5, P0, RZ, -R105, RZ ;  /* 0x80000069ff057210 */ /* 0x000fc60007f1e0ff */
[----:B------:R-:W1:Y:S02]  /*0cb0*/  LDC R6, c[0x0][0x618] ;  /* 0x00018600ff067b82 */ /* 0x000e640000000800 */
[----:B------:R-:W-:-:S04]  /*0cc0*/  IMAD.X R9, RZ, RZ, ~R0, P0 ;  /* 0x000000ffff097224 */ /* 0x000fc800000e0e00 */
[-C--:B------:R-:W-:Y:S02]  /*0cd0*/  IMAD R0, R9, R26.reuse, RZ ;  /* 0x0000001a09007224 */ /* 0x080fe400078e02ff */
[----:B------:R-:W2:Y:S01]  /*0ce0*/  LDC R11, c[0x0][0x608] ;  /* 0x00018200ff0b7b82 */ /* 0x000ea20000000800 */
[----:B------:R-:W-:-:S04]  /*0cf0*/  IMAD.WIDE.U32 R8, R5, R26, R16 ;  /* 0x0000001a05087225 */ /* 0x000fc800078e0010 */
[----:B------:R-:W-:-:S03]  /*0d00*/  IMAD R5, R5, R27, R0 ;  /* 0x0000001b05057224 */ /* 0x000fc600078e0200 */
[----:B------:R-:W3:Y:S01]  /*0d10*/  LDC R12, c[0x0][0x658] ;  /* 0x00019600ff0c7b82 */ /* 0x000ee20000000800 */
[----:B0-----:R-:W-:Y:S01]  /*0d20*/  ISETP.NE.U32.AND P0, PT, R24, RZ, PT ;  /* 0x000000ff1800720c */ /* 0x001fe20003f05070 */
[----:B------:R-:W-:Y:S02]  /*0d30*/  IMAD.IADD R5, R9, 0x1, R5 ;  /* 0x0000000109057824 */ /* 0x000fe400078e0205 */
[----:B------:R-:W-:Y:S01]  /*0d40*/  IMAD.MOV.U32 R9, RZ, RZ, -0x1 ;  /* 0xffffffffff097424 */ /* 0x000fe200078e00ff */
[----:B------:R-:W-:-:S03]  /*0d50*/  ISETP.NE.AND.EX P0, PT, R25, RZ, PT, P0 ;  /* 0x000000ff1900720c */ /* 0x000fc60003f05300 */
[----:B------:R-:W0:Y:S01]  /*0d60*/  LDC R15, c[0x0][0x600] ;  /* 0x00018000ff0f7b82 */ /* 0x000e220000000800 */
[-CC-:B-1----:R-:W-:Y:S02]  /*0d70*/  SHF.R.U64 R13, R8, R6.reuse, R5.reuse ;  /* 0x00000006080d7219 */ /* 0x182fe40000001205 */
[----:B------:R-:W-:-:S05]  /*0d80*/  SHF.R.U32.HI R0, RZ, R6, R5 ;  /* 0x00000006ff007219 */ /* 0x000fca0000011605 */
[----:B------:R-:W1:Y:S01]  /*0d90*/  LDC R14, c[0x0][0x648] ;  /* 0x00019200ff0e7b82 */ /* 0x000e620000000800 */
[-CC-:B--2---:R-:W-:Y:S02]  /*0da0*/  SHF.R.U64 R27, R13, R11.reuse, R0.reuse ;  /* 0x0000000b0d1b7219 */ /* 0x184fe40000001200 */
[----:B------:R-:W-:-:S05]  /*0db0*/  SHF.R.U32.HI R5, RZ, R11, R0 ;  /* 0x0000000bff057219 */ /* 0x000fca0000011600 */
[----:B------:R-:W2:Y:S01]  /*0dc0*/  LDC R20, c[0x0][0x638] ;  /* 0x00018e00ff147b82 */ /* 0x000ea20000000800 */
[-CC-:B---3--:R-:W-:Y:S02]  /*0dd0*/  SHF.R.U64 R28, R27, R12.reuse, R5.reuse ;  /* 0x0000000c1b1c7219 */ /* 0x188fe40000001205 */
[-C--:B------:R-:W-:Y:S02]  /*0de0*/  SHF.L.U32 R0, R9, R12.reuse, RZ ;  /* 0x0000000c09007219 */ /* 0x080fe400000006ff */
[----:B------:R-:W-:Y:S01]  /*0df0*/  SHF.R.U32.HI R5, RZ, R12, R5 ;  /* 0x0000000cff057219 */ /* 0x000fe20000011605 */
[----:B------:R-:W-:Y:S01]  /*0e00*/  IMAD.MOV.U32 R4, RZ, RZ, R28 ;  /* 0x000000ffff047224 */ /* 0x000fe200078e001c */
[----:B------:R-:W-:Y:S01]  /*0e10*/  LOP3.LUT R10, RZ, R0, RZ, 0x33, !PT ;  /* 0x00000000ff0a7212 */ /* 0x000fe200078e33ff */
[----:B------:R-:W3:Y:S01]  /*0e20*/  LDC R26, c[0x0][0x610] ;  /* 0x00018400ff1a7b82 */ /* 0x000ee20000000800 */
[----:B------:R-:W-:Y:S05]  /*0e30*/  @!P0 BRA `(.L_x_11) ;  /* 0x0000000000288947 */ /* 0x000fea0003800000 */
[----:B------:R-:W4:Y:S02]  /*0e40*/  LDC R9, c[0x0][0x64c] ;  /* 0x00019300ff097b82 */ /* 0x000f240000000800 */
[----:B----4-:R-:W-:-:S05]  /*0e50*/  IADD3 R9, P0, R28, R9, RZ ;  /* 0x000000091c097210 */ /* 0x010fca0007f1e0ff */
        /* <DEDUP_REMOVED lines=8> */
.L_x_11:
[----:B-1----:R-:W-:Y:S01]  /*0ee0*/  SHF.R.U64 R4, R4, R14, R5 ;  /* 0x0000000e04047219 */ /* 0x002fe20000001205 */
[----:B0-----:R-:W-:Y:S01]  /*0ef0*/  VIADD R6, R15, 0xffffffff ;  /* 0xffffffff0f067836 */ /* 0x001fe20000000000 */
[----:B------:R-:W-:Y:S02]  /*0f00*/  SHF.L.U32 R0, R21, R12, RZ ;  /* 0x0000000c15007219 */ /* 0x000fe400000006ff */
[----:B------:R-:W-:Y:S01]  /*0f10*/  LOP3.LUT R5, R27, R10, RZ, 0xc0, !PT ;  /* 0x0000000a1b057212 */ /* 0x000fe200078ec0ff */
[----:B------:R-:W-:Y:S01]  /*0f20*/  IMAD.MOV R7, RZ, RZ, -R4 ;  /* 0x000000ffff077224 */ /* 0x000fe200078e0a04 */
[----:B------:R-:W-:Y:S02]  /*0f30*/  SEL R3, R3, R30, !P1 ;  /* 0x0000001e03037207 */ /* 0x000fe40004800000 */
[----:B------:R-:W-:Y:S01]  /*0f40*/  LOP3.LUT R6, R13, R6, RZ, 0xc0, !PT ;  /* 0x000000060d067212 */ /* 0x000fe200078ec0ff */
[----:B------:R-:W-:Y:S02]  /*0f50*/  IMAD R4, R0, R4, R5 ;  /* 0x0000000400047224 */ /* 0x000fe400078e0205 */
[----:B--2---:R-:W-:-:S02]  /*0f60*/  IMAD R0, R7, R20, R28 ;  /* 0x0000001407007224 */ /* 0x004fc400078e021c */
[----:B---3--:R-:W-:Y:S02]  /*0f70*/  IMAD R3, R4, R26, R3 ;  /* 0x0000001a04037224 */ /* 0x008fe400078e0203 */
[----:B------:R-:W-:Y:S02]  /*0f80*/  IMAD.MOV.U32 R5, RZ, RZ, 0x1 ;  /* 0x00000001ff057424 */ /* 0x000fe400078e00ff */
[----:B------:R-:W-:-:S03]  /*0f90*/  IMAD R4, R0, R15, R6 ;  /* 0x0000000f00047224 */ /* 0x000fc600078e0206 */
[----:B------:R-:W-:Y:S02]  /*0fa0*/  PRMT R0, R5, 0x7610, R0 ;  /* 0x0000761005007816 */ /* 0x000fe40000000000 */
[----:B------:R-:W-:Y:S02]  /*0fb0*/  SEL R108, R4, R3, !P1 ;  /* 0x00000003046c7207 */ /* 0x000fe40004800000 */
[----:B------:R-:W-:-:S07]  /*0fc0*/  SEL R107, R3, R4, !P1 ;  /* 0x00000004036b7207 */ /* 0x000fce0004800000 */
.L_x_9:
[----:B------:R-:W-:-:S08]  /*0fd0*/  NOP ;  /* 0x0000000000007918 */ /* 0x000fd00000000000 */
[----:B------:R-:W0:Y:S02]  /*0fe0*/  USETMAXREG.TRY_ALLOC.CTAPOOL UP0, 0xe8 ;  /* 0x000000e8000079c8 */ /* 0x000e240008000600 */
[----:B0-----:R-:W-:-:S13]  /*0ff0*/  PLOP3.LUT P0, PT, PT, PT, UP0, 0x80, 0x0 ;  /* 0x000000000000781c */ /* 0x001fda0003f0f008 */
[----:B------:R-:W-:Y:S05]  /*1000*/  @!P0 BRA `(.L_x_9) ;  /* 0xfffffffc00f08947 */ /* 0x000fea000383ffff */
[----:B------:R-:W-:Y:S01]  /*1010*/  ULDC.64 UR4, c[0x0][0x598] ;  /* 0x0001660000047ab9 */ /* 0x000fe20000000a00 */
[----:B------:R-:W-:Y:S01]  /*1020*/  ULDC.64 UR36, c[0x0][0x208] ;  /* 0x0000820000247ab9 */ /* 0x000fe20000000a00 */
[----:B------:R-:W-:-:S04]  /*1030*/  ISETP.NE.U32.AND P0, PT, RZ, UR4, PT ;  /* 0x00000004ff007c0c */ /* 0x000fc8000bf05070 */
[----:B------:R-:W-:-:S13]  /*1040*/  ISETP.NE.AND.EX P0, PT, RZ, UR5, PT, P0 ;  /* 0x00000005ff007c0c */ /* 0x000fda000bf05300 */
[----:B------:R-:W-:Y:S05]  /*1050*/  @!P0 BRA `(.L_x_12) ;  /* 0x00000000001c8947 */ /* 0x000fea0003800000 */
[----:B------:R-:W0:Y:S02]  /*1060*/  LDC.64 R4, c[0x0][0x598] ;  /* 0x00016600ff047b82 */ /* 0x000e240000000a00 */
[----:B0-----:R-:W2:Y:S02]  /*1070*/  LDG.E.64 R4, desc[UR36][R4.64] ;  /* 0x0000002404047981 */ /* 0x001ea4000c1e1b00 */
[----:B--2---:R-:W-:-:S04]  /*1080*/  ISETP.NE.U32.AND P0, PT, R4, RZ, PT ;  /* 0x000000ff0400720c */ /* 0x004fc80003f05070 */
[----:B------:R-:W-:-:S13]  /*1090*/  ISETP.NE.AND.EX P0, PT, R5, RZ, PT, P0 ;  /* 0x000000ff0500720c */ /* 0x000fda0003f05300 */
[----:B------:R-:W-:Y:S05]  /*10a0*/  @!P0 BRA `(.L_x_12) ;  /* 0x0000000000088947 */ /* 0x000fea0003800000 */
[----:B------:R0:W5:Y:S01]  /*10b0*/  LD.E R104, desc[UR36][R4.64] ;  /* 0x0000002404687980 */ /* 0x000162000c101900 */
[----:B------:R-:W-:Y:S05]  /*10c0*/  BRA `(.L_x_13) ;  /* 0x0000000000247947 */ /* 0x000fea0003800000 */
.L_x_12:
[----:B------:R-:W-:Y:S02]  /*10d0*/  ULDC.64 UR4, c[0x0][0x588] ;  /* 0x0001620000047ab9 */ /* 0x000fe40000000a00 */
[----:B------:R-:W-:-:S04]  /*10e0*/  ISETP.NE.U32.AND P0, PT, RZ, UR4, PT ;  /* 0x00000004ff007c0c */ /* 0x000fc8000bf05070 */
[----:B------:R-:W-:-:S13]  /*10f0*/  ISETP.NE.AND.EX P0, PT, RZ, UR5, PT, P0 ;  /* 0x00000005ff007c0c */ /* 0x000fda000bf05300 */
[----:B------:R-:W-:Y:S05]  /*1100*/  @!P0 BRA `(.L_x_14) ;  /* 0x00000000000c8947 */ /* 0x000fea0003800000 */
[----:B------:R-:W0:Y:S02]  /*1110*/  LDC.64 R4, c[0x0][0x588] ;  /* 0x00016200ff047b82 */ /* 0x000e240000000a00 */
[----:B0-----:R1:W5:Y:S01]  /*1120*/  LDG.E R104, desc[UR36][R4.64] ;  /* 0x0000002404687981 */ /* 0x001362000c1e1900 */
[----:B------:R-:W-:Y:S05]  /*1130*/  BRA `(.L_x_13) ;  /* 0x0000000000087947 */ /* 0x000fea0003800000 */
.L_x_14:
[----:B------:R-:W-:Y:S02]  /*1140*/  ULDC UR4, c[0x0][0x580] ;  /* 0x0001600000047ab9 */ /* 0x000fe40000000800 */
[----:B------:R-:W-:-:S07]  /*1150*/  IMAD.U32 R104, RZ, RZ, UR4 ;  /* 0x00000004ff687e24 */ /* 0x000fce000f8e00ff */
.L_x_13:
[----:B------:R-:W-:Y:S02]  /*1160*/  ULDC.64 UR4, c[0x0][0x5a0] ;  /* 0x0001680000047ab9 */ /* 0x000fe40000000a00 */
[----:B------:R-:W-:-:S04]  /*1170*/  ISETP.NE.U32.AND P0, PT, RZ, UR4, PT ;  /* 0x00000004ff007c0c */ /* 0x000fc8000bf05070 */
[----:B------:R-:W-:-:S13]  /*1180*/  ISETP.NE.AND.EX P0, PT, RZ, UR5, PT, P0 ;  /* 0x00000005ff007c0c */ /* 0x000fda000bf05300 */
[----:B------:R-:W-:Y:S05]  /*1190*/  @!P0 BRA `(.L_x_15) ;  /* 0x00000000001c8947 */ /* 0x000fea0003800000 */
[----:B01----:R-:W0:Y:S02]  /*11a0*/  LDC.64 R4, c[0x0][0x5a0] ;  /* 0x00016800ff047b82 */ /* 0x003e240000000a00 */
[----:B0-----:R-:W2:Y:S02]  /*11b0*/  LDG.E.64 R4, desc[UR36][R4.64] ;  /* 0x0000002404047981 */ /* 0x001ea4000c1e1b00 */
[----:B--2---:R-:W-:-:S04]  /*11c0*/  ISETP.NE.U32.AND P0, PT, R4, RZ, PT ;  /* 0x000000ff0400720c */ /* 0x004fc80003f05070 */
[----:B------:R-:W-:-:S13]  /*11d0*/  ISETP.NE.AND.EX P0, PT, R5, RZ, PT, P0 ;  /* 0x000000ff0500720c */ /* 0x000fda0003f05300 */
[----:B------:R-:W-:Y:S05]  /*11e0*/  @!P0 BRA `(.L_x_15) ;  /* 0x0000000000088947 */ /* 0x000fea0003800000 */
[----:B------:R0:W5:Y:S01]  /*11f0*/  LD.E R106, desc[UR36][R4.64] ;  /* 0x00000024046a7980 */ /* 0x000162000c101900 */
[----:B------:R-:W-:Y:S05]  /*1200*/  BRA `(.L_x_16) ;  /* 0x0000000000247947 */ /* 0x000fea0003800000 */
.L_x_15:
[----:B------:R-:W-:Y:S02]  /*1210*/  ULDC.64 UR4, c[0x0][0x590] ;  /* 0x0001640000047ab9 */ /* 0x000fe40000000a00 */
[----:B------:R-:W-:-:S04]  /*1220*/  ISETP.NE.U32.AND P0, PT, RZ, UR4, PT ;  /* 0x00000004ff007c0c */ /* 0x000fc8000bf05070 */
[----:B------:R-:W-:-:S13]  /*1230*/  ISETP.NE.AND.EX P0, PT, RZ, UR5, PT, P0 ;  /* 0x00000005ff007c0c */ /* 0x000fda000bf05300 */
[----:B------:R-:W-:Y:S05]  /*1240*/  @!P0 BRA `(.L_x_17) ;  /* 0x00000000000c8947 */ /* 0x000fea0003800000 */
[----:B01----:R-:W0:Y:S02]  /*1250*/  LDC.64 R4, c[0x0][0x590] ;  /* 0x00016400ff047b82 */ /* 0x003e240000000a00 */
[----:B0-----:R1:W5:Y:S01]  /*1260*/  LDG.E R106, desc[UR36][R4.64] ;  /* 0x00000024046a7981 */ /* 0x001362000c1e1900 */
[----:B------:R-:W-:Y:S05]  /*1270*/  BRA `(.L_x_16) ;  /* 0x0000000000087947 */ /* 0x000fea0003800000 */
.L_x_17:
[----:B------:R-:W-:Y:S02]  /*1280*/  ULDC UR4, c[0x0][0x584] ;  /* 0x0001610000047ab9 */ /* 0x000fe40000000800 */
[----:B------:R-:W-:-:S07]  /*1290*/  IMAD.U32 R106, RZ, RZ, UR4 ;  /* 0x00000004ff6a7e24 */ /* 0x000fce000f8e00ff */
.L_x_16:
[----:B------:R-:W-:-:S13]  /*12a0*/  LOP3.LUT P0, RZ, R0, 0xff, RZ, 0xc0, !PT ;  /* 0x000000ff00ff7812 */ /* 0x000fda000780c0ff */
[----:B------:R-:W-:Y:S05]  /*12b0*/  @!P0 EXIT ;  /* 0x000000000000894d */ /* 0x000fea0003800000 */
[----:B------:R-:W-:Y:S01]  /*12c0*/  ULDC UR4, c[0x0][0x28c] ;  /* 0x0000a30000047ab9 */ /* 0x000fe20000000800 */
[----:B------:R-:W-:Y:S01]  /*12d0*/  LOP3.LUT R120, R19, 0x1, RZ, 0xfc, !PT ;  /* 0x0000000113787812 */ /* 0x000fe200078efcff */
[----:B------:R-:W-:Y:S01]  /*12e0*/  UIADD3 UR4, UR4, 0x1f, URZ ;  /* 0x0000001f04047890 */ /* 0x000fe2000fffe03f */
[----:B------:R-:W-:Y:S01]  /*12f0*/  UMOV UR38, URZ ;  /* 0x0000003f00267c82 */ /* 0x000fe20008000000 */
[----:B------:R-:W-:Y:S02]  /*1300*/  UMOV UR39, URZ ;  /* 0x0000003f00277c82 */ /* 0x000fe40008000000 */
[----:B------:R-:W-:-:S04]  /*1310*/  USHF.R.S32.HI UR5, URZ, 0x1f, UR4 ;  /* 0x0000001f3f057899 */ /* 0x000fc80008011404 */
[----:B------:R-:W-:-:S04]  /*1320*/  ULEA.HI UR5, UR5, UR4, URZ, 0x5 ;  /* 0x0000000405057291 */ /* 0x000fc8000f8f283f */
[----:B------:R-:W-:-:S12]  /*1330*/  USHF.R.S32.HI UR40, URZ, 0x5, UR5 ;  /* 0x000000053f287899 */ /* 0x000fd80008011405 */
.L_x_193:
[----:B------:R-:W-:Y:S01]  /*1340*/  LOP3.LUT R0, R18, 0x80, RZ, 0xc0, !PT ;  /* 0x0000008012007812 */ /* 0x000fe200078ec0ff */
[----:B------:R-:W2:Y:S01]  /*1350*/  S2UR UR6, SR_CgaCtaId ;  /* 0x00000000000679c3 */ /* 0x000ea20000008800 */
[----:B------:R-:W-:Y:S02]  /*1360*/  UMOV UR41, 0x400 ;  /* 0x0000040000297882 */ /* 0x000fe40000000000 */
[----:B------:R-:W-:-:S06]  /*1370*/  SHF.R.U32.HI R0, RZ, 0x7, R0 ;  /* 0x00000007ff007819 */ /* 0x000fcc0000011600 */
[----:B---3--:R-:W3:Y:S01]  /*1380*/  SHFL.IDX PT, R0, R0, RZ, 0x1f ;  /* 0x00001fff00007589 */ /* 0x008ee200000e0000 */
[----:B--2---:R-:W-:Y:S01]  /*1390*/  ULEA UR41, UR6, UR41, 0x18 ;  /* 0x0000002906297291 */ /* 0x004fe2000f8ec03f */
[----:B---3--:R-:W-:-:S13]  /*13a0*/  R2UR UR4, R0 ;  /* 0x00000000000472ca */ /* 0x008fda00000e0000 */
[----:B------:R-:W-:-:S04]  /*13b0*/  ULEA.HI UR5, UR4, UR4, URZ, 0x1 ;  /* 0x0000000404057291 */ /* 0x000fc8000f8f083f */
[----:B------:R-:W-:-:S04]  /*13c0*/  ULOP3.LUT UR5, UR5, 0xffffe, URZ, 0xc0, !UPT ;  /* 0x000ffffe05057892 */ /* 0x000fc8000f8ec03f */
[----:B------:R-:W-:-:S03]  /*13d0*/  UIADD3 UR5, UR4, -UR5, URZ ;  /* 0x8000000504057290 */ /* 0x000fc6000fffe03f */
[----:B------:R-:W-:Y:S01]  /*13e0*/  ULDC UR4, c[0x0][0x28c] ;  /* 0x0000a30000047ab9 */ /* 0x000fe20000000800 */
[----:B------:R-:W-:Y:S01]  /*13f0*/  ULEA UR5, UR5, UR41, 0xc ;  /* 0x0000002905057291 */ /* 0x000fe2000f8e603f */
[----:B------:R-:W-:-:S03]  /*1400*/  ISETP.LT.AND P0, PT, RZ, UR4, PT ;  /* 0x00000004ff007c0c */ /* 0x000fc6000bf01270 */
[----:B------:R-:W-:-:S04]  /*1410*/  UIADD3 UR5, UR5, 0x180, URZ ;  /* 0x0000018005057890 */ /* 0x000fc8000fffe03f */
[----:B------:R-:W-:-:S04]  /*1420*/  USHF.R.U32.HI UR5, URZ, 0x4, UR5 ;  /* 0x000000043f057899 */ /* 0x000fc80008011605 */
[----:B------:R-:W-:Y:S02]  /*1430*/  ULOP3.LUT UR42, UR5, 0x3fff, URZ, 0xc0, !UPT ;  /* 0x00003fff052a7892 */ /* 0x000fe4000f8ec03f */
[----:B01--45:R-:W-:Y:S10]  /*1440*/  @P0 BRA `(.L_x_18) ;  /* 0x0000000000400947 */ /* 0x033ff40003800000 */
[----:B------:R-:W-:Y:S01]  /*1450*/  MOV R0, 0x0 ;  /* 0x0000000000007802 */ /* 0x000fe20000000f00 */
[----:B------:R-:W-:Y:S01]  /*1460*/  ULDC.64 UR4, c[0x4][0x68] ;  /* 0x01001a0000047ab9 */ /* 0x000fe20000000a00 */
[----:B------:R-:W-:Y:S01]  /*1470*/  ULDC.64 UR6, c[0x4][0x8] ;  /* 0x0100020000067ab9 */ /* 0x000fe20000000a00 */
[----:B01----:R-:W-:Y:S01]  /*1480*/  IMAD.U32 R4, RZ, RZ, UR4 ;  /* 0x00000004ff047e24 */ /* 0x003fe2000f8e00ff */
[----:B------:R0:W1:Y:S01]  /*1490*/  LDC.64 R14, c[0x4][R0] ;  /* 0x01000000000e7b82 */ /* 0x0000620000000a00 */
[----:B------:R-:W-:Y:S01]  /*14a0*/  IMAD.U32 R5, RZ, RZ, UR5 ;  /* 0x00000005ff057e24 */ /* 0x000fe2000f8e00ff */
[----:B------:R-:W-:Y:S01]  /*14b0*/  ULDC.64 UR4, c[0x4][0x70] ;  /* 0x01001c0000047ab9 */ /* 0x000fe20000000a00 */
[----:B------:R-:W-:Y:S02]  /*14c0*/  IMAD.U32 R10, RZ, RZ, UR6 ;  /* 0x00000006ff0a7e24 */ /* 0x000fe4000f8e00ff */
[----:B------:R-:W-:Y:S02]  /*14d0*/  IMAD.U32 R6, RZ, RZ, UR4 ;  /* 0x00000004ff067e24 */ /* 0x000fe4000f8e00ff */
[----:B------:R-:W-:-:S02]  /*14e0*/  IMAD.U32 R7, RZ, RZ, UR5 ;  /* 0x00000005ff077e24 */ /* 0x000fc4000f8e00ff */
[----:B------:R-:W-:Y:S02]  /*14f0*/  IMAD.U32 R11, RZ, RZ, UR7 ;  /* 0x00000007ff0b7e24 */ /* 0x000fe4000f8e00ff */
[----:B------:R-:W-:Y:S02]  /*1500*/  IMAD.MOV.U32 R8, RZ, RZ, 0x1e1 ;  /* 0x000001e1ff087424 */ /* 0x000fe400078e00ff */
[----:B------:R-:W-:Y:S02]  /*1510*/  IMAD.MOV.U32 R12, RZ, RZ, 0x1 ;  /* 0x00000001ff0c7424 */ /* 0x000fe400078e00ff */
[----:B0-----:R-:W-:-:S07]  /*1520*/  IMAD.MOV.U32 R13, RZ, RZ, RZ ;  /* 0x000000ffff0d7224 */ /* 0x001fce00078e00ff */
[----:B------:R-:W-:-:S07]  /*1530*/  LEPC R20, `(.L_x_18) ;  /* 0x000000001014794e */ /* 0x000fce0000000000 */
[----:B-1---5:R-:W-:Y:S05]  /*1540*/  CALL.ABS.NOINC R14 ;  /* 0x000000000e007343 */ /* 0x022fea0003c00000 */
.L_x_18:
[----:B------:R-:W-:-:S13]  /*1550*/  ISETP.NE.AND P0, PT, R120, 0x3, PT ;  /* 0x000000037800780c */ /* 0x000fda0003f05270 */
[----:B------:R-:W-:Y:S05]  /*1560*/  @!P0 BRA `(.L_x_19) ;  /* 0x0000000000048947 */ /* 0x000fea0003800000 */
[----:B------:R-:W-:Y:S01]  /*1570*/  BPT.TRAP 0x1 ;  /* 0x000000040000795c */ /* 0x000fe20000300000 */
.L_x_19:
[----:B------:R-:W-:Y:S02]  /*1580*/  IMAD.U32 R3, RZ, RZ, UR39 ;  /* 0x00000027ff037e24 */ /* 0x000fe4000f8e00ff */
[----:B------:R-:W-:-:S03]  /*1590*/  IMAD.U32 R0, RZ, RZ, UR38 ;  /* 0x00000026ff007e24 */ /* 0x000fc6000f8e00ff */
[----:B------:R-:W-:Y:S02]  /*15a0*/  LEA R3, R3, UR41, 0x3 ;  /* 0x0000002903037c11 */ /* 0x000fe4000f8e18ff */
[----:B------:R-:W-:-:S04]  /*15b0*/  SHF.L.U32 R0, R0, 0x1f, RZ ;  /* 0x0000001f00007819 */ /* 0x000fc800000006ff */
[----:B------:R2:W3:Y:S01]  /*15c0*/  SYNCS.PHASECHK.TRANS64.TRYWAIT P1, [R3+URZ], R0 ;  /* 0x00000000030075a7 */ /* 0x0004e2000802017f */
[----:B------:R-:W-:Y:S05]  /*15d0*/  @!P0 BRA `(.L_x_20) ;  /* 0x0000000000048947 */ /* 0x000fea0003800000 */
[----:B------:R-:W-:Y:S01]  /*15e0*/  BPT.TRAP 0x1 ;  /* 0x000000040000795c */ /* 0x000fe20000300000 */
.L_x_20:
[----:B---3--:R-:W-:Y:S05]  /*15f0*/  @P1 BRA `(.L_x_21) ;  /* 0x0000000000081947 */ /* 0x008fea0003800000 */
[----:B------:R-:W3:Y:S02]  /*1600*/  SYNCS.PHASECHK.TRANS64.TRYWAIT P1, [R3+URZ], R0 ;  /* 0x00000000030075a7 */ /* 0x000ee4000802017f */
[----:B---3--:R-:W-:Y:S05]  /*1610*/  @!P1 BRA `(.L_x_22) ;  /* 0x0000008400ec9947 */ /* 0x008fea0003800000 */
.L_x_21:
[----:B------:R-:W-:-:S04]  /*1620*/  UISETP.LT.AND UP0, UPT, UR40, 0x1, UPT ;  /* 0x000000012800788c */ /* 0x000fc8000bf01270 */
[----:B------:R-:W-:-:S06]  /*1630*/  USEL UR4, UR40, 0x1, UP0 ;  /* 0x0000000128047887 */ /* 0x000fcc0008000000 */
[----:B--23--:R-:W-:Y:S01]  /*1640*/  IMAD.U32 R0, RZ, RZ, UR4 ;  /* 0x00000004ff007e24 */ /* 0x00cfe2000f8e00ff */
[----:B------:R-:W-:Y:S05]  /*1650*/  WARPSYNC.ALL ;  /* 0x0000000000007948 */ /* 0x000fea0003800000 */
[----:B------:R-:W-:-:S04]  /*1660*/  IADD3 R0, -R0, UR40, RZ ;  /* 0x0000002800007c10 */ /* 0x000fc8000fffe1ff */
[----:B------:R-:W-:Y:S01]  /*1670*/  ISETP.GE.AND P1, PT, R0, 0x1, PT ;  /* 0x000000010000780c */ /* 0x000fe20003f26270 */
[----:B------:R-:W-:Y:S01]  /*1680*/  UIADD3 UR4, UR41, 0x27180, URZ ;  /* 0x0002718029047890 */ /* 0x000fe2000fffe03f */
[----:B------:R-:W-:Y:S01]  /*1690*/  WARPGROUP.ARRIVE ;  /* 0x00000000000079c5 */ /* 0x000fe20000000000 */
[----:B------:R-:W-:Y:S01]  /*16a0*/  UMOV UR9, 0x80000020 ;  /* 0x8000002000097882 */ /* 0x000fe20000000000 */
[----:B------:R-:W-:Y:S01]  /*16b0*/  UMOV UR11, 0x80000020 ;  /* 0x80000020000b7882 */ /* 0x000fe20000000000 */
[----:B------:R-:W-:Y:S02]  /*16c0*/  USHF.R.U32.HI UR5, URZ, 0x4, UR4 ;  /* 0x000000043f057899 */ /* 0x000fe40008011604 */
[----:B------:R-:W-:Y:S02]  /*16d0*/  ULOP3.LUT UR4, UR42, 0x10000, URZ, 0xfc, !UPT ;  /* 0x000100002a047892 */ /* 0x000fe4000f8efc3f */
[----:B------:R-:W-:Y:S02]  /*16e0*/  ULOP3.LUT UR5, UR5, 0x3fff, URZ, 0xc0, !UPT ;  /* 0x00003fff05057892 */ /* 0x000fe4000f8ec03f */
[----:B------:R-:W-:-:S02]  /*16f0*/  UIMAD UR8, UR39, 0x300, UR4 ;  /* 0x00000300270878a4 */ /* 0x000fc4000f8e0204 */
[----:B------:R-:W-:Y:S01]  /*1700*/  ULOP3.LUT UR5, UR5, 0x10000, URZ, 0xfc, !UPT ;  /* 0x0001000005057892 */ /* 0x000fe2000f8efc3f */
[----:B------:R-:W-:Y:S01]  /*1710*/  UMOV UR13, UR9 ;  /* 0x00000009000d7c82 */ /* 0x000fe20008000000 */
[----:B------:R-:W-:Y:S02]  /*1720*/  UMOV UR15, 0x80000020 ;  /* 0x80000020000f7882 */ /* 0x000fe40000000000 */
[----:B------:R-:W-:Y:S01]  /*1730*/  UIMAD UR10, UR39, 0x140, UR5 ;  /* 0x00000140270a78a4 */ /* 0x000fe2000f8e0205 */
[----:B------:R-:W-:Y:S01]  /*1740*/  UMOV UR12, UR8 ;  /* 0x00000008000c7c82 */ /* 0x000fe20008000000 */
[----:B------:R-:W-:Y:S02]  /*1750*/  UMOV UR16, UR8 ;  /* 0x0000000800107c82 */ /* 0x000fe40008000000 */
[----:B------:R-:W-:Y:S02]  /*1760*/  UIADD3 UR14, UR10, 0x40, URZ ;  /* 0x000000400a0e7890 */ /* 0x000fe4000fffe03f */
[----:B------:R-:W-:Y:S01]  /*1770*/  UIADD3 UR18, UR10, 0x80, URZ ;  /* 0x000000800a127890 */ /* 0x000fe2000fffe03f */
[----:B------:R-:W-:-:S02]  /*1780*/  UMOV UR17, UR9 ;  /* 0x0000000900117c82 */ /* 0x000fc40008000000 */
[----:B------:R-:W-:Y:S01]  /*1790*/  HGMMA.64x16x16.F32 R96, gdesc[UR8], RZ, !UPT, gsb0 ;  /* 0x00200000086079f0 */ /* 0x000fe2000c0008ff */
[----:B------:R-:W-:Y:S01]  /*17a0*/  UMOV UR19, 0x80000020 ;  /* 0x8000002000137882 */ /* 0x000fe20000000000 */
[----:B------:R-:W-:Y:S01]  /*17b0*/  UIADD3 UR22, UR10, 0xc0, URZ ;  /* 0x000000c00a167890 */ /* 0x000fe2000fffe03f */
[----:B------:R-:W-:Y:S01]  /*17c0*/  UMOV UR20, UR8 ;  /* 0x0000000800147c82 */ /* 0x000fe20008000000 */
[----:B------:R-:W-:Y:S01]  /*17d0*/  UMOV UR21, UR9 ;  /* 0x0000000900157c82 */ /* 0x000fe20008000000 */
[----:B------:R-:W-:Y:S01]  /*17e0*/  UMOV UR23, 0x80000020 ;  /* 0x8000002000177882 */ /* 0x000fe20000000000 */
[----:B------:R-:W-:Y:S01]  /*17f0*/  UIADD3 UR26, UR10, 0x100, URZ ;  /* 0x000001000a1a7890 */ /* 0x000fe2000fffe03f */
[----:B------:R-:W-:Y:S01]  /*1800*/  UMOV UR24, UR8 ;  /* 0x0000000800187c82 */ /* 0x000fe20008000000 */
[----:B------:R-:W-:Y:S01]  /*1810*/  UMOV UR25, UR9 ;  /* 0x0000000900197c82 */ /* 0x000fe20008000000 */
[----:B------:R-:W-:Y:S01]  /*1820*/  UMOV UR27, 0x80000020 ;  /* 0x80000020001b7882 */ /* 0x000fe20000000000 */
[----:B------:R-:W-:-:S02]  /*1830*/  UIADD3 UR6, UR8, 0x200, URZ ;  /* 0x0000020008067890 */ /* 0x000fc4000fffe03f */
[----:B------:R-:W-:Y:S01]  /*1840*/  UIADD3 UR7, UR8, 0x202, URZ ;  /* 0x0000020208077890 */ /* 0x000fe2000fffe03f */
[----:B------:R-:W-:Y:S02]  /*1850*/  WARPGROUP.DEPBAR.LE gsb0, 0x0 ;  /* 0x00008000000079c5 */ /* 0x000fe40000010000 */
[----:B------:R-:W-:-:S06]  /*1860*/  WARPGROUP.ARRIVE ;  /* 0x00000000000079c5 */ /* 0x000fcc0000000000 */
[----:B------:R-:W-:Y:S03]  /*1870*/  HGMMA.64x16x16.F32 R80, gdesc[UR12], RZ, !UPT, gsb0 ;  /* 0x002000000c5079f0 */ /* 0x000fe6000c0008ff */
        /* <DEDUP_REMOVED lines=8> */
[----:B------:R-:W-:Y:S01]  /*1900*/  HGMMA.64x16x16.F32 R32, gdesc[UR24], RZ, !UPT, gsb0 ;  /* 0x00200000182079f0 */ /* 0x000fe2000c0008ff */
[----:B------:R-:W-:Y:S01]  /*1910*/  UMOV UR24, UR6 ;  /* 0x0000000600187c82 */ /* 0x000fe20008000000 */
[----:B------:R-:W-:Y:S01]  /*1920*/  UMOV UR25, 0x80000020 ;  /* 0x8000002000197882 */ /* 0x000fe20000000000 */
[----:B------:R-:W-:Y:S01]  /*1930*/  UMOV UR20, UR24 ;  /* 0x0000001800147c82 */ /* 0x000fe20008000000 */
[----:B------:R-:W-:Y:S01]  /*1940*/  UMOV UR21, UR25 ;  /* 0x0000001900157c82 */ /* 0x000fe20008000000 */
[----:B------:R-:W-:Y:S01]  /*1950*/  UMOV UR16, UR24 ;  /* 0x0000001800107c82 */ /* 0x000fe20008000000 */
[----:B------:R-:W-:Y:S01]  /*1960*/  UMOV UR17, UR25 ;  /* 0x0000001900117c82 */ /* 0x000fe20008000000 */
[----:B------:R-:W-:Y:S01]  /*1970*/  UMOV UR12, UR24 ;  /* 0x00000018000c7c82 */ /* 0x000fe20008000000 */
[----:B------:R-:W-:Y:S01]  /*1980*/  UMOV UR13, UR25 ;  /* 0x00000019000d7c82 */ /* 0x000fe20008000000 */
[----:B------:R-:W-:Y:S01]  /*1990*/  UIADD3 UR6, UR10, 0xc2, URZ ;  /* 0x000000c20a067890 */ /* 0x000fe2000fffe03f */
[----:B------:R-:W-:-:S02]  /*19a0*/  WARPGROUP.DEPBAR.LE gsb0, 0x0 ;  /* 0x00008000000079c5 */ /* 0x000fc40000010000 */
[----:B------:R-:W-:-:S06]  /*19b0*/  WARPGROUP.ARRIVE ;  /* 0x00000000000079c5 */ /* 0x000fcc0000000000 */
[----:B------:R-:W-:Y:S01]  /*19c0*/  HGMMA.64x16x16.F32 R24, gdesc[UR24], RZ, !UPT, gsb0 ;  /* 0x00200000181879f0 */ /* 0x000fe2000c0008ff */
[----:B------:R-:W-:Y:S01]  /*19d0*/  UMOV UR26, UR10 ;  /* 0x0000000a001a7c82 */ /* 0x000fe20008000000 */
[----:B------:R-:W-:Y:S01]  /*19e0*/  UMOV UR27, UR11 ;  /* 0x0000000b001b7c82 */ /* 0x000fe20008000000 */
[----:B------:R-:W-:Y:S01]  /*19f0*/  UMOV UR11, 0x80000020 ;  /* 0x80000020000b7882 */ /* 0x000fe20000000000 */
[----:B------:R-:W-:Y:S02]  /*1a00*/  WARPGROUP.DEPBAR.LE gsb0, 0x0 ;  /* 0x00008000000079c5 */ /* 0x000fe40000010000 */
[----:B------:R-:W-:-:S06]  /*1a10*/  WARPGROUP.ARRIVE ;  /* 0x00000000000079c5 */ /* 0x000fcc0000000000 */
[----:B------:R-:W-:Y:S01]  /*1a20*/  HGMMA.64x16x16.F32 R40, gdesc[UR20], RZ, !UPT, gsb0 ;  /* 0x00200000142879f0 */ /* 0x000fe2000c0008ff */
[----:B------:R-:W-:Y:S01]  /*1a30*/  UIADD3 UR22, UR10, 0x82, URZ ;  /* 0x000000820a167890 */ /* 0x000fe2000fffe03f */
        /* <DEDUP_REMOVED lines=9> */
[----:B------:R-:W-:Y:S02]  /*1ad0*/  UIADD3 UR12, UR8, 0x2, URZ ;  /* 0x00000002080c7890 */ /* 0x000fe4000fffe03f */
[----:B------:R-:W-:Y:S01]  /*1ae0*/  UIADD3 UR14, UR10, 0x2, URZ ;  /* 0x000000020a0e7890 */ /* 0x000fe2000fffe03f */
[----:B------:R-:W-:Y:S01]  /*1af0*/  UMOV UR13, 0x80000020 ;  /* 0x80000020000d7882 */ /* 0x000fe20000000000 */
[----:B------:R-:W-:Y:S01]  /*1b00*/  UMOV UR15, 0x80000020 ;  /* 0x80000020000f7882 */ /* 0x000fe20000000000 */
[----:B------:R-:W-:Y:S02]  /*1b10*/  UMOV UR17, UR13 ;  /* 0x0000000d00117c82 */ /* 0x000fe40008000000 */
[----:B------:R-:W-:Y:S01]  /*1b20*/  UMOV UR16, UR12 ;  /* 0x0000000c00107c82 */ /* 0x000fe20008000000 */
[----:B------:R-:W-:Y:S01]  /*1b30*/  UMOV UR20, UR12 ;  /* 0x0000000c00147c82 */ /* 0x000fe20008000000 */
[----:B------:R-:W-:Y:S01]  /*1b40*/  UMOV UR21, UR13 ;  /* 0x0000000d00157c82 */ /* 0x000fe20008000000 */
[----:B------:R-:W-:Y:S01]  /*1b50*/  UMOV UR8, UR12 ;  /* 0x0000000c00087c82 */ /* 0x000fe20008000000 */
[----:B------:R-:W-:Y:S01]  /*1b60*/  UMOV UR9, UR13 ;  /* 0x0000000d00097c82 */ /* 0x000fe20008000000 */
[----:B------:R-:W-:-:S02]  /*1b70*/  WARPGROUP.DEPBAR.LE gsb0, 0x0 ;  /* 0x00008000000079c5 */ /* 0x000fc40000010000 */
[----:B------:R-:W-:-:S06]  /*1b80*/  WARPGROUP.ARRIVE ;  /* 0x00000000000079c5 */ /* 0x000fcc0000000000 */
[----:B------:R-:W-:Y:S01]  /*1b90*/  HGMMA.64x16x16.F32 R88, gdesc[UR24], RZ, !UPT, gsb0 ;  /* 0x00200000185879f0 */ /* 0x000fe2000c0008ff */
[----:B------:R-:W-:Y:S01]  /*1ba0*/  UIADD3 UR26, UR10, 0x102, URZ ;  /* 0x000001020a1a7890 */ /* 0x000fe2000fffe03f */
[----:B------:R-:W-:Y:S02]  /*1bb0*/  UMOV UR24, UR12 ;  /* 0x0000000c00187c82 */ /* 0x000fe40008000000 */
[----:B------:R-:W-:Y:S01]  /*1bc0*/  UMOV UR10, UR6 ;  /* 0x00000006000a7c82 */ /* 0x000fe20008000000 */
[----:B------:R-:W-:Y:S01]  /*1bd0*/  UMOV UR25, UR13 ;  /* 0x0000000d00197c82 */ /* 0x000fe20008000000 */
[----:B------:R-:W-:Y:S01]  /*1be0*/  UMOV UR27, 0x80000020 ;  /* 0x80000020001b7882 */ /* 0x000fe20000000000 */
[----:B------:R-:W-:Y:S02]  /*1bf0*/  WARPGROUP.DEPBAR.LE gsb0, 0x0 ;  /* 0x00008000000079c5 */ /* 0x000fe40000010000 */
[----:B------:R-:W-:-:S06]  /*1c00*/  WARPGROUP.ARRIVE ;  /* 0x00000000000079c5 */ /* 0x000fcc0000000000 */
[----:B------:R-:W-:Y:S03]  /*1c10*/  HGMMA.64x16x16.F32 R96, gdesc[UR12], R96, gsb0 ;  /* 0x002000000c6079f0 */ /* 0x000fe60008000860 */
        /* <DEDUP_REMOVED lines=11> */
[----:B------:R-:W-:Y:S01]  /*1cd0*/  HGMMA.64x16x16.F32 R32, gdesc[UR24], R32, gsb0 ;  /* 0x00200000182079f0 */ /* 0x000fe20008000820 */
        /* <DEDUP_REMOVED lines=8> */
[----:B------:R-:W-:Y:S01]  /*1d60*/  UMOV UR12, UR24 ;  /* 0x00000018000c7c82 */ /* 0x000fe20008000000 */
[----:B------:R-:W-:Y:S01]  /*1d70*/  UMOV UR13, UR25 ;  /* 0x00000019000d7c82 */ /* 0x000fe20008000000 */
[----:B------:R-:W-:-:S02]  /*1d80*/  WARPGROUP.DEPBAR.LE gsb0, 0x0 ;  /* 0x00008000000079c5 */ /* 0x000fc40000010000 */
        /* <DEDUP_REMOVED lines=15> */
[----:B------:R-:W-:Y:S05]  /*1e80*/  @!P1 BRA `(.L_x_23) ;  /* 0x00000008008c9947 */ /* 0x000fea0003800000 */
[----:B------:R-:W-:Y:S01]  /*1e90*/  UIADD3 UR6, UR39, 0x1, URZ ;  /* 0x0000000127067890 */ /* 0x000fe2000fffe03f */
[----:B------:R-:W-:Y:S02]  /*1ea0*/  IMAD.MOV.U32 R3, RZ, RZ, R0 ;  /* 0x000000ffff037224 */ /* 0x000fe400078e0000 */
[----:B01----:R-:W-:Y:S01]  /*1eb0*/  IMAD.U32 R4, RZ, RZ, UR39 ;  /* 0x00000027ff047e24 */ /* 0x003fe2000f8e00ff */
[----:B------:R-:W-:-:S04]  /*1ec0*/  UISETP.NE.AND UP0, UPT, UR6, 0xd, UPT ;  /* 0x0000000d0600788c */ /* 0x000fc8000bf05270 */
[----:B------:R-:W-:Y:S02]  /*1ed0*/  USEL UR7, URZ, 0x1, UP0 ;  /* 0x000000013f077887 */ /* 0x000fe40008000000 */
[----:B------:R-:W-:Y:S02]  /*1ee0*/  USEL UR6, UR6, URZ, UP0 ;  /* 0x0000003f06067287 */ /* 0x000fe40008000000 */
[----:B------:R-:W-:-:S06]  /*1ef0*/  ULOP3.LUT UR7, UR38, UR7, URZ, 0x3c, !UPT ;  /* 0x0000000726077292 */ /* 0x000fcc000f8e3c3f */
[----:B------:R-:W-:-:S07]  /*1f00*/  IMAD.U32 R7, RZ, RZ, UR7 ;  /* 0x00000007ff077e24 */ /* 0x000fce000f8e00ff */
.L_x_30:
[----:B------:R-:W-:Y:S05]  /*1f10*/  @!P0 BRA `(.L_x_24) ;  /* 0x0000000000048947 */ /* 0x000fea0003800000 */
[----:B------:R-:W-:Y:S01]  /*1f20*/  BPT.TRAP 0x1 ;  /* 0x000000040000795c */ /* 0x000fe20000300000 */
.L_x_24:
[----:B------:R-:W-:Y:S01]  /*1f30*/  ULEA UR7, UR6, UR41, 0x3 ;  /* 0x0000002906077291 */ /* 0x000fe2000f8e183f */
[----:B------:R-:W-:-:S08]  /*1f40*/  SHF.L.U32 R5, R7, 0x1f, RZ ;  /* 0x0000001f07057819 */ /* 0x000fd000000006ff */
[----:B------:R0:W1:Y:S01]  /*1f50*/  SYNCS.PHASECHK.TRANS64.TRYWAIT P1, [UR7], R5 ;  /* 0x00000005ff0075a7 */ /* 0x0000620008020147 */
[----:B------:R-:W-:Y:S05]  /*1f60*/  @!P0 BRA `(.L_x_25) ;  /* 0x0000000000048947 */ /* 0x000fea0003800000 */
[----:B------:R-:W-:Y:S01]  /*1f70*/  BPT.TRAP 0x1 ;  /* 0x000000040000795c */ /* 0x000fe20000300000 */
.L_x_25:
[----:B-1----:R-:W-:Y:S05]  /*1f80*/  @P1 BRA `(.L_x_26) ;  /* 0x0000000000081947 */ /* 0x002fea0003800000 */
[----:B------:R-:W1:Y:S02]  /*1f90*/  SYNCS.PHASECHK.TRANS64.TRYWAIT P1, [UR7], R5 ;  /* 0x00000005ff0075a7 */ /* 0x000e640008020147 */
[----:B-1----:R-:W-:Y:S05]  /*1fa0*/  @!P1 BRA `(.L_x_27) ;  /* 0x0000007c009c9947 */ /* 0x002fea0003800000 */
.L_x_26:
[----:B------:R-:W-:Y:S01]  /*1fb0*/  UIMAD UR7, UR6, 0x300, UR4 ;  /* 0x00000300060778a4 */ /* 0x000fe2000f8e0204 */
[----:B------:R-:W-:Y:S01]  /*1fc0*/  WARPGROUP.ARRIVE ;  /* 0x00000000000079c5 */ /* 0x000fe20000000000 */
[----:B------:R-:W-:Y:S01]  /*1fd0*/  UIMAD UR28, UR6, 0x140, UR5 ;  /* 0x00000140061c78a4 */ /* 0x000fe2000f8e0205 */
[----:B------:R-:W-:Y:S01]  /*1fe0*/  UMOV UR9, 0x80000020 ;  /* 0x8000002000097882 */ /* 0x000fe20000000000 */
[----:B------:R-:W-:Y:S02]  /*1ff0*/  UMOV UR11, 0x80000020 ;  /* 0x80000020000b7882 */ /* 0x000fe40000000000 */
[----:B------:R-:W-:Y:S01]  /*2000*/  UIADD3 UR14, UR28, 0x40, URZ ;  /* 0x000000401c0e7890 */ /* 0x000fe2000fffe03f */
[----:B------:R-:W-:Y:S02]  /*2010*/  UMOV UR8, UR7 ;  /* 0x0000000700087c82 */ /* 0x000fe40008000000 */
[----:B------:R-:W-:Y:S01]  /*2020*/  UMOV UR10, UR28 ;  /* 0x0000001c000a7c82 */ /* 0x000fe20008000000 */
[----:B------:R-:W-:Y:S01]  /*2030*/  UMOV UR12, UR8 ;  /* 0x00000008000c7c82 */ /* 0x000fe20008000000 */
[----:B------:R-:W-:Y:S01]  /*2040*/  HGMMA.64x16x16.F32 R96, gdesc[UR8], R96, gsb0 ;  /* 0x00200000086079f0 */ /* 0x000fe20008000860 */
[----:B------:R-:W-:Y:S01]  /*2050*/  UMOV UR13, UR9 ;  /* 0x00000009000d7c82 */ /* 0x000fe20008000000 */
        /* <DEDUP_REMOVED lines=14> */
[----:B------:R-:W-:Y:S01]  /*2140*/  UMOV UR9, 0x80000020 ;  /* 0x8000002000097882 */ /* 0x000fe20000000000 */
[----:B------:R-:W-:-:S02]  /*2150*/  WARPGROUP.DEPBAR.LE gsb0, 0x0 ;  /* 0x00008000000079c5 */ /* 0x000fc40000010000 */
[----:B------:R-:W-:-:S06]  /*2160*/  WARPGROUP.ARRIVE ;  /* 0x00000000000079c5 */ /* 0x000fcc0000000000 */
[----:B------:R-:W-:Y:S01]  /*2170*/  HGMMA.64x16x16.F32 R80, gdesc[UR12], R80, gsb0 ;  /* 0x002000000c5079f0 */ /* 0x000fe20008000850 */
[----:B------:R-:W-:Y:S02]  /*2180*/  UIADD3 UR12, UR7, 0x200, URZ ;  /* 0x00000200070c7890 */ /* 0x000fe4000fffe03f */
[----:B------:R-:W-:Y:S01]  /*2190*/  UIADD3 UR7, UR7, 0x202, URZ ;  /* 0x0000020207077890 */ /* 0x000fe2000fffe03f */
        /* <DEDUP_REMOVED lines=17> */
[----:B------:R-:W-:Y:S02]  /*22b0*/  WARPGROUP.DEPBAR.LE gsb0, 0x0 ;  /* 0x00008000000079c5 */ /* 0x000fe40000010000 */
[----:B------:R-:W-:-:S06]  /*22c0*/  WARPGROUP.ARRIVE ;  /* 0x00000000000079c5 */ /* 0x000fcc0000000000 */
[----:B------:R-:W-:Y:S01]  /*22d0*/  HGMMA.64x16x16.F32 R24, gdesc[UR24], R24, gsb0 ;  /* 0x00200000181879f0 */ /* 0x000fe20008000818 */
[----:B------:R-:W-:Y:S01]  /*22e0*/  UMOV UR26, UR10 ;  /* 0x0000000a001a7c82 */ /* 0x000fe20008000000 */
[----:B------:R-:W-:Y:S01]  /*22f0*/  UMOV UR27, UR11 ;  /* 0x0000000b001b7c82 */ /* 0x000fe20008000000 */
[----:B------:R-:W-:Y:S01]  /*2300*/  UIADD3 UR10, UR28, 0x2, URZ ;  /* 0x000000021c0a7890 */ /* 0x000fe2000fffe03f */
[----:B------:R-:W-:Y:S01]  /*2310*/  UMOV UR11, 0x80000020 ;  /* 0x80000020000b7882 */ /* 0x000fe20000000000 */
[----:B------:R-:W-:Y:S02]  /*2320*/  WARPGROUP.DEPBAR.LE gsb0, 0x0 ;  /* 0x00008000000079c5 */ /* 0x000fe40000010000 */
[----:B------:R-:W-:-:S06]  /*2330*/  WARPGROUP.ARRIVE ;  /* 0x00000000000079c5 */ /* 0x000fcc0000000000 */
[----:B------:R-:W-:Y:S01]  /*2340*/  HGMMA.64x16x16.F32 R40, gdesc[UR20], R40, gsb0 ;  /* 0x00200000142879f0 */ /* 0x000fe20008000828 */
[----:B------:R-:W-:Y:S01]  /*2350*/  UIADD3 UR22, UR28, 0xc2, URZ ;  /* 0x000000c21c167890 */ /* 0x000fe2000fffe03f */
[----:B------:R-:W-:Y:S01]  /*2360*/  UMOV UR20, UR8 ;  /* 0x0000000800147c82 */ /* 0x000fe20008000000 */
[----:B------:R-:W-:Y:S01]  /*2370*/  UMOV UR21, UR9 ;  /* 0x0000000900157c82 */ /* 0x000fe20008000000 */
        /* <DEDUP_REMOVED lines=64> */
[----:B------:R-:W-:Y:S01]  /*2780*/  BPT.TRAP 0x1 ;  /* 0x000000040000795c */ /* 0x000fe20000300000 */
.L_x_28:
[----:B------:R-:W-:-:S13]  /*2790*/  ISETP.NE.AND P1, PT, R23, RZ, PT ;  /* 0x000000ff1700720c */ /* 0x000fda0003f25270 */
[----:B01----:R-:W-:-:S05]  /*27a0*/  @P1 LEA R5, R4, UR41, 0x3 ;  /* 0x0000002904051c11 */ /* 0x003fca000f8e18ff */
[----:B------:R-:W-:-:S05]  /*27b0*/  @P1 VIADD R5, R5, 0x68 ;  /* 0x0000006805051836 */ /* 0x000fca0000000000 */
[----:B------:R-:W-:-:S04]  /*27c0*/  @P1 PRMT R5, R22, 0x654, R5 ;  /* 0x0000065416051816 */ /* 0x000fc80000000005 */
[----:B------:R0:W-:Y:S01]  /*27d0*/  @P1 SYNCS.ARRIVE.TRANS64.RED.A1T0 RZ, [R5+URZ], RZ ;  /* 0x000000ff05ff19a7 */ /* 0x0001e2000810043f */
[----:B------:R-:W-:-:S13]  /*27e0*/  ISETP.GT.U32.AND P1, PT, R19, 0x1, PT ;  /* 0x000000011300780c */ /* 0x000fda0003f24070 */
[----:B0-----:R-:W-:Y:S05]  /*27f0*/  @P1 BRA `(.L_x_29) ;  /* 0x0000000000041947 */ /* 0x001fea0003800000 */
[----:B------:R-:W-:Y:S01]  /*2800*/  BPT.TRAP 0x1 ;  /* 0x000000040000795c */ /* 0x000fe20000300000 */
.L_x_29:
[----:B------:R-:W-:Y:S01]  /*2810*/  UIADD3 UR6, UR6, 0x1, URZ ;  /* 0x0000000106067890 */ /* 0x000fe2000fffe03f */
[C---:B------:R-:W-:Y:S01]  /*2820*/  ISETP.GT.AND P2, PT, R3.reuse, 0x1, PT ;  /* 0x000000010300780c */ /* 0x040fe20003f44270 */
[----:B------:R-:W-:Y:S02]  /*2830*/  VIADD R4, R4, 0x1 ;  /* 0x0000000104047836 */ /* 0x000fe40000000000 */
[----:B------:R-:W-:Y:S01]  /*2840*/  UISETP.NE.AND UP0, UPT, UR6, 0xd, UPT ;  /* 0x0000000d0600788c */ /* 0x000fe2000bf05270 */
[----:B------:R-:W-:Y:S02]  /*2850*/  VIADD R3, R3, 0xffffffff ;  /* 0xffffffff03037836 */ /* 0x000fe40000000000 */
[C---:B------:R-:W-:Y:S01]  /*2860*/  ISETP.NE.AND P1, PT, R4.reuse, 0xd, PT ;  /* 0x0000000d0400780c */ /* 0x040fe20003f25270 */
[----:B------:R-:W-:Y:S02]  /*2870*/  USEL UR7, URZ, 0x1, UP0 ;  /* 0x000000013f077887 */ /* 0x000fe40008000000 */
[----:B------:R-:W-:Y:S01]  /*2880*/  USEL UR6, UR6, URZ, UP0 ;  /* 0x0000003f06067287 */ /* 0x000fe20008000000 */
[----:B------:R-:W-:-:S03]  /*2890*/  SEL R4, R4, RZ, P1 ;  /* 0x000000ff04047207 */ /* 0x000fc60000800000 */
[----:B------:R-:W-:Y:S01]  /*28a0*/  LOP3.LUT R7, R7, UR7, RZ, 0x3c, !PT ;  /* 0x0000000707077c12 */ /* 0x000fe2000f8e3cff */
[----:B------:R-:W-:Y:S07]  /*28b0*/  @P2 BRA `(.L_x_30) ;  /* 0xfffffff400942947 */ /* 0x000fee000383ffff */
.L_x_23:
[----:B------:R-:W2:Y:S02]  /*28c0*/  LDC R3, c[0x0][0x28c] ;  /* 0x0000a300ff037b82 */ /* 0x000ea40000000800 */
[----:B--2---:R-:W-:-:S13]  /*28d0*/  ISETP.GE.AND P1, PT, R3, 0x1, PT ;  /* 0x000000010300780c */ /* 0x004fda0003f26270 */
[----:B------:R-:W-:Y:S05]  /*28e0*/  @!P1 BRA `(.L_x_31) ;  /* 0x0000000000389947 */ /* 0x000fea0003800000 */
[----:B------:R-:W-:Y:S05]  /*28f0*/  @!P0 BRA `(.L_x_32) ;  /* 0x0000000000048947 */ /* 0x000fea0003800000 */
[----:B------:R-:W-:Y:S01]  /*2900*/  BPT.TRAP 0x1 ;  /* 0x000000040000795c */ /* 0x000fe20000300000 */
.L_x_32:
[----:B------:R-:W-:-:S13]  /*2910*/  ISETP.NE.AND P0, PT, R23, RZ, PT ;  /* 0x000000ff1700720c */ /* 0x000fda0003f05270 */
[----:B------:R-:W-:-:S04]  /*2920*/  @P0 VIADD R0, R0, UR39 ;  /* 0x0000002700000c36 */ /* 0x000fc80008000000 */
[----:B01----:R-:W-:-:S05]  /*2930*/  @P0 IMAD.WIDE.U32 R4, R0, 0x4ec4ec4f, RZ ;  /* 0x4ec4ec4f00040825 */ /* 0x003fca00078e00ff */
[----:B------:R-:W-:-:S05]  /*2940*/  @P0 SHF.R.U32.HI R5, RZ, 0x2, R5 ;  /* 0x00000002ff050819 */ /* 0x000fca0000011605 */
[----:B------:R-:W-:-:S05]  /*2950*/  @P0 IMAD R0, R5, -0xd, R0 ;  /* 0xfffffff305000824 */ /* 0x000fca00078e0200 */
[----:B------:R-:W-:-:S05]  /*2960*/  @P0 LEA R0, R0, UR41, 0x3 ;  /* 0x0000002900000c11 */ /* 0x000fca000f8e18ff */
[----:B------:R-:W-:-:S05]  /*2970*/  @P0 VIADD R3, R0, 0x68 ;  /* 0x0000006800030836 */ /* 0x000fca0000000000 */
[----:B------:R-:W-:-:S04]  /*2980*/  @P0 PRMT R3, R22, 0x654, R3 ;  /* 0x0000065416030816 */ /* 0x000fc80000000003 */
[----:B------:R2:W-:Y:S01]  /*2990*/  @P0 SYNCS.ARRIVE.TRANS64.RED.A1T0 RZ, [R3+URZ], RZ ;  /* 0x000000ff03ff09a7 */ /* 0x0005e2000810043f */
[----:B------:R-:W-:-:S13]  /*29a0*/  ISETP.GT.U32.AND P0, PT, R19, 0x1, PT ;  /* 0x000000011300780c */ /* 0x000fda0003f04070 */
[----:B--2---:R-:W-:Y:S05]  /*29b0*/  @P0 BRA `(.L_x_31) ;  /* 0x0000000000040947 */ /* 0x004fea0003800000 */
[----:B------:R-:W-:Y:S01]  /*29c0*/  BPT.TRAP 0x1 ;  /* 0x000000040000795c */ /* 0x000fe20000300000 */
.L_x_31:
[----:B------:R-:W2:Y:S01]  /*29d0*/  LDC R8, c[0x0][0x288] ;  /* 0x0000a200ff087b82 */ /* 0x000ea20000000800 */
[--C-:B------:R-:W-:Y:S01]  /*29e0*/  SHF.R.U32.HI R0, RZ, 0x2, R18.reuse ;  /* 0x00000002ff007819 */ /* 0x100fe20000011612 */
[----:B------:R-:W-:Y:S01]  /*29f0*/  IMAD R7, R108, 0x50, RZ ;  /* 0x000000506c077824 */ /* 0x000fe200078e02ff */
[----:B01----:R-:W-:Y:S01]  /*2a00*/  SHF.R.U32.HI R5, RZ, 0x7, R18 ;  /* 0x00000007ff057819 */ /* 0x003fe20000011612 */
[----:B------:R-:W-:Y:S01]  /*2a10*/  UIADD3 UR39, UR40, UR39, URZ ;  /* 0x0000002728277290 */ /* 0x000fe2000fffe03f */
[----:B------:R-:W-:Y:S01]  /*2a20*/  LOP3.LUT R3, R0, 0x7, RZ, 0xc0, !PT ;  /* 0x0000000700037812 */ /* 0x000fe200078ec0ff */
[----:B------:R-:W-:Y:S01]  /*2a30*/  IMAD R9, R107, 0xc0, RZ ;  /* 0x000000c06b097824 */ /* 0x000fe200078e02ff */
[C---:B------:R-:W-:Y:S01]  /*2a40*/  LOP3.LUT R4, R18.reuse, 0x60, RZ, 0xc0, !PT ;  /* 0x0000006012047812 */ /* 0x040fe200078ec0ff */
[----:B------:R-:W-:Y:S01]  /*2a50*/  UISETP.GT.U32.AND UP0, UPT, UR39, 0xc, UPT ;  /* 0x0000000c2700788c */ /* 0x000fe2000bf04070 */
[----:B------:R-:W-:Y:S01]  /*2a60*/  LOP3.LUT R0, R5, 0x1, RZ, 0xc0, !PT ;  /* 0x0000000105007812 */ /* 0x000fe200078ec0ff */
[----:B------:R-:W-:Y:S01]  /*2a70*/  IMAD.SHL.U32 R10, R18, 0x2, RZ ;  /* 0x00000002120a7824 */ /* 0x000fe200078e00ff */
[----:B------:R-:W-:Y:S01]  /*2a80*/  SHF.R.U32.HI R4, RZ, 0x1, R4 ;  /* 0x00000001ff047819 */ /* 0x000fe20000011604 */
[----:B------:R-:W-:Y:S01]  /*2a90*/  ULDC UR7, c[0x0][0x284] ;  /* 0x0000a10000077ab9 */ /* 0x000fe20000000800 */
[----:B------:R-:W-:Y:S01]  /*2aa0*/  UISETP.LT.U32.AND UP0, UPT, UR40, 0xd, UP0 ;  /* 0x0000000d2800788c */ /* 0x000fe20008701070 */
[----:B------:R-:W-:Y:S01]  /*2ab0*/  IMAD.SHL.U32 R6, R0, 0x40, RZ ;  /* 0x0000004000067824 */ /* 0x000fe200078e00ff */
[-C--:B------:R-:W-:Y:S01]  /*2ac0*/  IADD3 R5, RZ, -R4.reuse, -R3 ;  /* 0x80000004ff057210 */ /* 0x080fe20007ffe803 */
[----:B------:R-:W-:Y:S01]  /*2ad0*/  UISETP.GE.U32.AND UP1, UPT, UR40, 0xd, UPT ;  /* 0x0000000d2800788c */ /* 0x000fe2000bf26070 */
[----:B------:R-:W-:Y:S01]  /*2ae0*/  SHF.R.S32.HI R113, RZ, 0x1f, R105 ;  /* 0x0000001fff717819 */ /* 0x000fe20000011469 */
[----:B------:R-:W-:Y:S01]  /*2af0*/  ULDC.64 UR8, c[0x0][0x5d0] ;  /* 0x0001740000087ab9 */ /* 0x000fe20000000a00 */
[----:B------:R-:W-:Y:S01]  /*2b00*/  LOP3.LUT R3, R6, 0x40, R3, 0xe2, !PT ;  /* 0x0000004006037812 */ /* 0x000fe200078ee203 */
[----:B------:R-:W-:Y:S01]  /*2b10*/  IMAD R6, R0, -0x40, R5 ;  /* 0xffffffc000067824 */ /* 0x000fe200078e0205 */
[----:B------:R-:W-:Y:S01]  /*2b20*/  LOP3.LUT R10, R7, 0x6, R10, 0xf8, !PT ;  /* 0x00000006070a7812 */ /* 0x000fe200078ef80a */
[----:B------:R-:W-:Y:S01]  /*2b30*/  UIMAD.WIDE.U32 UR4, UR39, 0x4ec4ec4f, URZ ;  /* 0x4ec4ec4f270478a5 */ /* 0x000fe2000f8e003f */
[----:B------:R-:W-:Y:S01]  /*2b40*/  LOP3.LUT R20, R3, R4, RZ, 0xfc, !PT ;  /* 0x0000000403147212 */ /* 0x000fe200078efcff */
[----:B------:R-:W-:Y:S01]  /*2b50*/  USEL UR6, URZ, 0x1, !UP0 ;  /* 0x000000013f067887 */ /* 0x000fe2000c000000 */
[----:B--2---:R-:W-:Y:S01]  /*2b60*/  ISETP.GE.AND P0, PT, R7, R8, PT ;  /* 0x000000080700720c */ /* 0x004fe20003f06270 */
[----:B------:R-:W-:Y:S01]  /*2b70*/  IMAD R4, R113, UR8, RZ ;  /* 0x0000000871047c24 */ /* 0x000fe2000f8e02ff */
[----:B------:R-:W-:Y:S01]  /*2b80*/  LOP3.LUT R0, R18, 0x3, RZ, 0xc0, !PT ;  /* 0x0000000312007812 */ /* 0x000fe200078ec0ff */
[----:B------:R-:W-:Y:S01]  /*2b90*/  USHF.R.U32.HI UR4, URZ, 0x2, UR5 ;  /* 0x000000023f047899 */ /* 0x000fe20008011605 */
[----:B------:R-:W-:Y:S01]  /*2ba0*/  ISETP.GE.OR P0, PT, R9, UR7, P0 ;  /* 0x0000000709007c0c */ /* 0x000fe20008706670 */
[----:B------:R-:W-:Y:S01]  /*2bb0*/  ULOP3.LUT UR38, UR38, UR6, URZ, 0x3c, !UPT ;  /* 0x0000000626267292 */ /* 0x000fe2000f8e3c3f */
[----:B------:R-:W-:Y:S01]  /*2bc0*/  SHF.R.S32.HI R11, RZ, 0x1f, R10 ;  /* 0x0000001fff0b7819 */ /* 0x000fe2000001140a */
[----:B------:R-:W-:Y:S01]  /*2bd0*/  IMAD R0, R0, -0x2, R8 ;  /* 0xfffffffe00007824 */ /* 0x000fe200078e0208 */
[----:B------:R-:W-:Y:S01]  /*2be0*/  UIMAD UR39, UR4, -0xd, UR39 ;  /* 0xfffffff3042778a4 */ /* 0x000fe2000f8e0227 */
[----:B------:R-:W-:Y:S01]  /*2bf0*/  IMAD R13, R105, UR9, R4 ;  /* 0x00000009690d7c24 */ /* 0x000fe2000f8e0204 */
[----:B------:R-:W-:Y:S01]  /*2c00*/  IADD3 R3, -R9, UR7, R6 ;  /* 0x0000000709037c10 */ /* 0x000fe2000fffe106 */
[----:B------:R-:W-:Y:S01]  /*2c10*/  IMAD.WIDE.U32 R4, R105, UR8, R10 ;  /* 0x0000000869047c25 */ /* 0x000fe2000f8e000a */
[----:B------:R-:W-:-:S03]  /*2c20*/  @UP1 ULOP3.LUT UR38, UR38, 0x1, UR4, 0x78, !UPT ;  /* 0x0000000126261892 */ /* 0x000fc6000f8e7804 */
[----:B------:R-:W-:Y:S02]  /*2c30*/  IMAD.MOV.U32 R21, RZ, RZ, RZ ;  /* 0x000000ffff157224 */ /* 0x000fe400078e00ff */
[----:B------:R-:W-:Y:S02]  /*2c40*/  IMAD.IADD R6, R0, 0x1, -R7 ;  /* 0x0000000100067824 */ /* 0x000fe400078e0a07 */
[----:B------:R-:W-:Y:S02]  /*2c50*/  IMAD.IADD R9, R5, 0x1, R13 ;  /* 0x0000000105097824 */ /* 0x000fe400078e020d */
[----:B------:R-:W-:-:S04]  /*2c60*/  IMAD.WIDE R20, R107, 0xc0, R20 ;  /* 0x000000c06b147825 */ /* 0x000fc800078e0214 */
[----:B------:R-:W-:Y:S02]  /*2c70*/  IMAD.MOV.U32 R0, RZ, RZ, -0x1 ;  /* 0xffffffffff007424 */ /* 0x000fe400078e00ff */
[----:B------:R-:W-:Y:S01]  /*2c80*/  IMAD.MOV.U32 R8, RZ, RZ, R4 ;  /* 0x000000ffff087224 */ /* 0x000fe200078e0004 */
[----:B------:R-:W-:Y:S06]  /*2c90*/  @P0 BRA `(.L_x_33) ;  /* 0x0000004c00f80947 */ /* 0x000fec0003800000 */
[----:B------:R-:W0:Y:S01]  /*2ca0*/  LDC.64 R4, c[0x0][0x5c8] ;  /* 0x00017200ff047b82 */ /* 0x000e220000000a00 */
[----:B-----5:R-:W-:Y:S01]  /*2cb0*/  FSETP.NEU.AND P2, PT, R106, RZ, PT ;  /* 0x000000ff6a00720b */ /* 0x020fe20003f4d000 */
[----:B------:R-:W-:Y:S01]  /*2cc0*/  BSSY B0, `(.L_x_33) ;  /* 0x00004fb000007945 */ /* 0x000fe20003800000 */
[----:B------:R-:W-:-:S04]  /*2cd0*/  ISETP.GT.AND P0, PT, R6, RZ, PT ;  /* 0x000000ff0600720c */ /* 0x000fc80003f04270 */
[----:B------:R-:W-:Y:S01]  /*2ce0*/  ISETP.GT.AND P1, PT, R3, RZ, P0 ;  /* 0x000000ff0300720c */ /* 0x000fe20000724270 */
[-C--:B0-----:R-:W-:Y:S02]  /*2cf0*/  IMAD R7, R21, R4.reuse, RZ ;  /* 0x0000000415077224 */ /* 0x081fe400078e02ff */
[----:B------:R-:W-:-:S04]  /*2d00*/  IMAD.WIDE.U32 R114, R20, R4, R8 ;  /* 0x0000000414727225 */ /* 0x000fc800078e0008 */
[----:B------:R-:W-:-:S04]  /*2d10*/  IMAD R7, R20, R5, R7 ;  /* 0x0000000514077224 */ /* 0x000fc800078e0207 */
[----:B------:R-:W-:Y:S01]  /*2d20*/  IMAD.IADD R107, R115, 0x1, R7 ;  /* 0x00000001736b7824 */ /* 0x000fe200078e0207 */
[----:B------:R-:W-:Y:S06]  /*2d30*/  @!P2 BRA `(.L_x_34) ;  /* 0x000000380024a947 */ /* 0x000fec0003800000 */
[----:B------:R-:W0:Y:S01]  /*2d40*/  LDC.64 R108, c[0x0][0x5b8] ;  /* 0x00016e00ff6c7b82 */ /* 0x000e220000000a00 */
[----:B------:R-:W-:-:S07]  /*2d50*/  ULDC.64 UR4, c[0x0][0x5c0] ;  /* 0x0001700000047ab9 */ /* 0x000fce0000000a00 */
[----:B------:R-:W1:Y:S08]  /*2d60*/  LDC.64 R110, c[0x0][0x5b0] ;  /* 0x00016c00ff6e7b82 */ /* 0x000e700000000a00 */
[----:B------:R-:W2:Y:S01]  /*2d70*/  LDC.64 R14, c[0x0][0x5a8] ;  /* 0x00016a00ff0e7b82 */ /* 0x000ea20000000a00 */
[-C--:B0-----:R-:W-:Y:S02]  /*2d80*/  IMAD R8, R113, R108.reuse, RZ ;  /* 0x0000006c71087224 */ /* 0x081fe400078e02ff */
[----:B------:R-:W-:-:S04]  /*2d90*/  IMAD.WIDE.U32 R118, R105, R108, R10 ;  /* 0x0000006c69767225 */ /* 0x000fc800078e000a */
[----:B------:R-:W-:Y:S02]  /*2da0*/  IMAD R109, R105, R109, R8 ;  /* 0x0000006d696d7224 */ /* 0x000fe400078e0208 */
[-C--:B-1----:R-:W-:Y:S02]  /*2db0*/  IMAD R121, R21, R110.reuse, RZ ;  /* 0x0000006e15797224 */ /* 0x082fe400078e02ff */
[----:B------:R-:W-:Y:S02]  /*2dc0*/  IMAD.IADD R117, R119, 0x1, R109 ;  /* 0x0000000177757824 */ /* 0x000fe400078e026d */
[----:B------:R-:W-:Y:S02]  /*2dd0*/  IMAD.MOV.U32 R116, RZ, RZ, R118 ;  /* 0x000000ffff747224 */ /* 0x000fe400078e0076 */
[C---:B------:R-:W-:Y:S02]  /*2de0*/  IMAD R121, R20.reuse, R111, R121 ;  /* 0x0000006f14797224 */ /* 0x040fe400078e0279 */
[----:B------:R-:W-:-:S04]  /*2df0*/  IMAD.WIDE.U32 R8, R20, R110, R116 ;  /* 0x0000006e14087225 */ /* 0x000fc800078e0074 */
[----:B------:R-:W-:Y:S01]  /*2e00*/  IMAD.IADD R7, R9, 0x1, R121 ;  /* 0x0000000109077824 */ /* 0x000fe200078e0279 */
[----:B--2---:R-:W-:-:S04]  /*2e10*/  LEA R12, P2, R8, R14, 0x1 ;  /* 0x0000000e080c7211 */ /* 0x004fc800078408ff */
[----:B------:R-:W-:-:S05]  /*2e20*/  LEA.HI.X R13, R8, R15, R7, 0x1, P2 ;  /* 0x0000000f080d7211 */ /* 0x000fca00010f0c07 */
[----:B------:R0:W2:Y:S01]  /*2e30*/  @P1 LDG.E.LTC128B.U16 R7, desc[UR36][R12.64] ;  /* 0x000000240c071981 */ /* 0x0000a2000c1e1520 */
[----:B------:R-:W-:Y:S01]  /*2e40*/  LEA R8, P2, R114, UR4, 0x1 ;  /* 0x0000000472087c11 */ /* 0x000fe2000f8408ff */
[----:B------:R-:W-:Y:S01]  /*2e50*/  IMAD.WIDE.U32 R112, R20, R110, R10 ;  /* 0x0000006e14707225 */ /* 0x000fe200078e000a */
[----:B------:R-:W-:Y:S01]  /*2e60*/  ISETP.GT.AND P3, PT, R6, 0x1, PT ;  /* 0x000000010600780c */ /* 0x000fe20003f64270 */
[----:B------:R-:W-:Y:S01]  /*2e70*/  BSSY B1, `(.L_x_35) ;  /* 0x0000011000017945 */ /* 0x000fe20003800000 */
[----:B------:R-:W-:Y:S01]  /*2e80*/  SHF.L.U64.HI R115, R110, 0x3, R111 ;  /* 0x000000036e737819 */ /* 0x000fe2000001026f */
[----:B------:R-:W-:Y:S02]  /*2e90*/  IMAD.IADD R113, R121, 0x1, R113 ;  /* 0x0000000179717824 */ /* 0x000fe400078e0271 */
[----:B------:R-:W-:-:S04]  /*2ea0*/  IMAD.WIDE.U32 R112, R105, R108, R112 ;  /* 0x0000006c69707225 */ /* 0x000fc800078e0070 */
[----:B0-----:R-:W-:Y:S01]  /*2eb0*/  IMAD.IADD R13, R109, 0x1, R113 ;  /* 0x000000016d0d7824 */ /* 0x001fe200078e0271 */
[----:B------:R-:W-:-:S04]  /*2ec0*/  LEA R12, P4, R112, R14, 0x1 ;  /* 0x0000000e700c7211 */ /* 0x000fc800078808ff */
[----:B------:R-:W-:Y:S01]  /*2ed0*/  LEA.HI.X R13, R112, R15, R13, 0x1, P4 ;  /* 0x0000000f700d7211 */ /* 0x000fe200020f0c0d */
[----:B--2---:R-:W-:-:S05]  /*2ee0*/  HADD2.F32 R9, -RZ, R7.H0_H0 ;  /* 0x20000007ff097230 */ /* 0x004fca0000004100 */
[----:B------:R-:W-:-:S04]  /*2ef0*/  FMUL R9, R9, R106 ;  /* 0x0000006a09097220 */ /* 0x000fc80000400000 */
[----:B------:R-:W-:Y:S01]  /*2f00*/  FFMA R96, R96, R104, R9 ;  /* 0x0000006860607223 */ /* 0x000fe20000000009 */
[----:B------:R-:W-:Y:S01]  /*2f10*/  LEA.HI.X R9, R114, UR5, R107, 0x1, P2 ;  /* 0x0000000572097c11 */ /* 0x000fe200090f0c6b */
[----:B------:R-:W-:Y:S01]  /*2f20*/  IMAD.SHL.U32 R114, R110, 0x8, RZ ;  /* 0x000000086e727824 */ /* 0x000fe200078e00ff */
[----:B------:R-:W-:Y:S02]  /*2f30*/  ISETP.GT.AND P2, PT, R3, RZ, P3 ;  /* 0x000000ff0300720c */ /* 0x000fe40001f44270 */
[----:B------:R-:W-:-:S05]  /*2f40*/  F2FP.F16.F32.PACK_AB R96, RZ, R96 ;  /* 0x00000060ff60723e */ /* 0x000fca00000000ff */
[----:B------:R0:W-:Y:S06]  /*2f50*/  @P1 STG.E.U16 desc[UR36][R8.64], R96 ;  /* 0x0000006008001986 */ /* 0x0001ec000c101524 */
[----:B------:R-:W-:Y:S05]  /*2f60*/  @!P2 BRA `(.L_x_36) ;  /* 0x000000000004a947 */ /* 0x000fea0003800000 */
[----:B------:R1:W5:Y:S02]  /*2f70*/  LDG.E.LTC128B.U16 R7, desc[UR36][R12.64+0x2] ;  /* 0x000002240c077981 */ /* 0x000364000c1e1520 */
.L_x_36:
[----:B------:R-:W-:Y:S05]  /*2f80*/  BSYNC B1 ;  /* 0x0000000000017941 */ /* 0x000fea0003800000 */
.L_x_35:
[----:B-----5:R-:W-:Y:S01]  /*2f90*/  HADD2.F32 R107, -RZ, R7.H0_H0 ;  /* 0x20000007ff6b7230 */ /* 0x020fe20000004100 */
[----:B------:R-:W-:Y:S01]  /*2fa0*/  ISETP.GT.AND P1, PT, R3, 0x8, P0 ;  /* 0x000000080300780c */ /* 0x000fe20000724270 */
[----:B------:R-:W-:Y:S01]  /*2fb0*/  IMAD.WIDE.U32 R124, R20, R110, R114 ;  /* 0x0000006e147c7225 */ /* 0x000fe200078e0072 */
[----:B------:R-:W-:-:S03]  /*2fc0*/  PRMT R126, R7, 0x7610, R126 ;  /* 0x00007610077e7816 */ /* 0x000fc6000000007e */
[----:B0-----:R-:W-:Y:S01]  /*2fd0*/  FMUL R96, R107, R106 ;  /* 0x0000006a6b607220 */ /* 0x001fe20000400000 */
[----:B------:R-:W-:Y:S01]  /*2fe0*/  IMAD.IADD R127, R121, 0x1, R125 ;  /* 0x00000001797f7824 */ /* 0x000fe200078e027d */
[----:B------:R-:W-:Y:S02]  /*2ff0*/  IADD3 R107, P4, R118, R124, RZ ;  /* 0x0000007c766b7210 */ /* 0x000fe40007f9e0ff */
[----:B------:R-:W-:-:S03]  /*3000*/  FFMA R97, R97, R104, R96 ;  /* 0x0000006861617223 */ /* 0x000fc60000000060 */
[----:B------:R-:W-:Y:S01]  /*3010*/  IMAD.X R112, R127, 0x1, R117, P4 ;  /* 0x000000017f707824 */ /* 0x000fe200020e0675 */
[C---:B------:R-:W-:Y:S02]  /*3020*/  LEA R96, P4, R107.reuse, R14, 0x1 ;  /* 0x0000000e6b607211 */ /* 0x040fe400078808ff */
[----:B------:R-:W-:Y:S02]  /*3030*/  F2FP.F16.F32.PACK_AB R113, RZ, R97 ;  /* 0x00000061ff71723e */ /* 0x000fe400000000ff */
[----:B------:R-:W-:-:S03]  /*3040*/  LEA.HI.X R97, R107, R15, R112, 0x1, P4 ;  /* 0x0000000f6b617211 */ /* 0x000fc600020f0c70 */
[----:B------:R0:W-:Y:S04]  /*3050*/  @P2 STG.E.U16 desc[UR36][R8.64+0x2], R113 ;  /* 0x0000027108002986 */ /* 0x0001e8000c101524 */
[----:B------:R2:W3:Y:S01]  /*3060*/  @P1 LDG.E.LTC128B.U16 R126, desc[UR36][R96.64] ;  /* 0x00000024607e1981 */ /* 0x0004e2000c1e1520 */
[----:B------:R-:W-:Y:S01]  /*3070*/  IMAD.SHL.U32 R7, R4, 0x10, RZ ;  /* 0x0000001004077824 */ /* 0x000fe200078e00ff */
[----:B------:R-:W-:Y:S01]  /*3080*/  IADD3 R122, P2, R10, R124, RZ ;  /* 0x0000007c0a7a7210 */ /* 0x000fe20007f5e0ff */
[----:B------:R-:W-:Y:S03]  /*3090*/  BSSY B1, `(.L_x_37) ;  /* 0x0000011000017945 */ /* 0x000fe60003800000 */
[----:B------:R-:W-:Y:S01]  /*30a0*/  IADD3 R112, P4, R7, R8, RZ ;  /* 0x0000000807707210 */ /* 0x000fe20007f9e0ff */
[----:B------:R-:W-:Y:S01]  /*30b0*/  IMAD.X R123, R11, 0x1, R127, P2 ;  /* 0x000000010b7b7824 */ /* 0x000fe200010e067f */
[----:B------:R-:W-:Y:S01]  /*30c0*/  ISETP.GT.AND P2, PT, R3, 0x8, P3 ;  /* 0x000000080300780c */ /* 0x000fe20001f44270 */
[----:B------:R-:W-:-:S04]  /*30d0*/  IMAD.WIDE.U32 R122, R105, R108, R122 ;  /* 0x0000006c697a7225 */ /* 0x000fc800078e007a */
[----:B------:R-:W-:Y:S01]  /*30e0*/  IMAD.IADD R123, R109, 0x1, R123 ;  /* 0x000000016d7b7824 */ /* 0x000fe200078e027b */
[----:B--2---:R-:W-:-:S04]  /*30f0*/  LEA R96, P5, R122, R14, 0x1 ;  /* 0x0000000e7a607211 */ /* 0x004fc800078a08ff */
[----:B------:R-:W-:Y:S01]  /*3100*/  LEA.HI.X R97, R122, R15, R123, 0x1, P5 ;  /* 0x0000000f7a617211 */ /* 0x000fe200028f0c7b */
[----:B---3--:R-:W-:-:S05]  /*3110*/  HADD2.F32 R107, -RZ, R126.H0_H0 ;  /* 0x2000007eff6b7230 */ /* 0x008fca0000004100 */
[----:B------:R-:W-:-:S04]  /*3120*/  FMUL R107, R107, R106 ;  /* 0x0000006a6b6b7220 */ /* 0x000fc80000400000 */
[----:B------:R-:W-:Y:S01]  /*3130*/  FFMA R98, R98, R104, R107 ;  /* 0x0000006862627223 */ /* 0x000fe2000000006b */
[----:B------:R-:W-:-:S04]  /*3140*/  SHF.L.U64.HI R107, R4, 0x4, R5 ;  /* 0x00000004046b7819 */ /* 0x000fc80000010205 */
[----:B------:R-:W-:Y:S01]  /*3150*/  F2FP.F16.F32.PACK_AB R98, RZ, R98 ;  /* 0x00000062ff62723e */ /* 0x000fe200000000ff */
[----:B0-----:R-:W-:-:S05]  /*3160*/  IMAD.X R113, R107, 0x1, R9, P4 ;  /* 0x000000016b717824 */ /* 0x001fca00020e0609 */
[----:B------:R0:W-:Y:S01]  /*3170*/  @P1 STG.E.U16 desc[UR36][R112.64], R98 ;  /* 0x0000006270001986 */ /* 0x0001e2000c101524 */
[----:B------:R-:W-:Y:S05]  /*3180*/  @!P2 BRA `(.L_x_38) ;  /* 0x000000000004a947 */ /* 0x000fea0003800000 */
[----:B------:R2:W5:Y:S02]  /*3190*/  LDG.E.LTC128B.U16 R126, desc[UR36][R96.64+0x2] ;  /* 0x00000224607e7981 */ /* 0x000564000c1e1520 */
.L_x_38:
[----:B------:R-:W-:Y:S05]  /*31a0*/  BSYNC B1 ;  /* 0x0000000000017941 */ /* 0x000fea0003800000 */
.L_x_37:
[----:B-----5:R-:W-:Y:S01]  /*31b0*/  HADD2.F32 R123, -RZ, R126.H0_H0 ;  /* 0x2000007eff7b7230 */ /* 0x020fe20000004100 */
[----:B------:R-:W-:Y:S01]  /*31c0*/  ISETP.GT.AND P1, PT, R6, 0x8, PT ;  /* 0x000000080600780c */ /* 0x000fe20003f24270 */
[----:B------:R-:W-:Y:S01]  /*31d0*/  BSSY B1, `(.L_x_39) ;  /* 0x000000c000017945 */ /* 0x000fe20003800000 */
[----:B------:R-:W-:Y:S02]  /*31e0*/  IMAD R125, R111, 0x78, RZ ;  /* 0x000000786f7d7824 */ /* 0x000fe400078e02ff */
[----:B0-----:R-:W-:Y:S01]  /*31f0*/  FMUL R98, R123, R106 ;  /* 0x0000006a7b627220 */ /* 0x001fe20000400000 */
[----:B------:R-:W-:-:S03]  /*3200*/  ISETP.GT.AND P4, PT, R3, RZ, P1 ;  /* 0x000000ff0300720c */ /* 0x000fc60000f84270 */
[----:B------:R-:W-:Y:S01]  /*3210*/  FFMA R98, R99, R104, R98 ;  /* 0x0000006863627223 */ /* 0x000fe20000000062 */
[----:B------:R-:W-:-:S04]  /*3220*/  IMAD.MOV.U32 R99, RZ, RZ, R127 ;  /* 0x000000ffff637224 */ /* 0x000fc800078e007f */
[----:B------:R-:W-:-:S04]  /*3230*/  F2FP.F16.F32.PACK_AB R98, RZ, R98 ;  /* 0x00000062ff62723e */ /* 0x000fc800000000ff */
[----:B------:R-:W-:Y:S01]  /*3240*/  PRMT R122, R98, 0x7610, R122 ;  /* 0x00007610627a7816 */ /* 0x000fe2000000007a */
[----:B------:R-:W-:-:S04]  /*3250*/  IMAD.MOV.U32 R98, RZ, RZ, R124 ;  /* 0x000000ffff627224 */ /* 0x000fc800078e007c */
[----:B------:R0:W-:Y:S01]  /*3260*/  @P2 STG.E.U16 desc[UR36][R112.64+0x2], R122 ;  /* 0x0000027a70002986 */ /* 0x0001e2000c101524 */
[----:B------:R-:W-:Y:S05]  /*3270*/  @!P4 BRA `(.L_x_40) ;  /* 0x000000000004c947 */ /* 0x000fea0003800000 */
[----:B------:R3:W5:Y:S02]  /*3280*/  LDG.E.LTC128B.U16 R126, desc[UR36][R12.64+0x10] ;  /* 0x000010240c7e7981 */ /* 0x000764000c1e1520 */
.L_x_40:
[----:B------:R-:W-:Y:S05]  /*3290*/  BSYNC B1 ;  /* 0x0000000000017941 */ /* 0x000fea0003800000 */
.L_x_39:
[----:B-----5:R-:W-:Y:S01]  /*32a0*/  HADD2.F32 R111, -RZ, R126.H0_H0 ;  /* 0x2000007eff6f7230 */ /* 0x020fe20000004100 */
[----:B------:R-:W-:Y:S01]  /*32b0*/  BSSY B1, `(.L_x_41) ;  /* 0x000000d000017945 */ /* 0x000fe20003800000 */
[----:B------:R-:W-:-:S04]  /*32c0*/  IMAD.WIDE.U32 R98, R110, 0x78, R98 ;  /* 0x000000786e627825 */ /* 0x000fc800078e0062 */
[----:B------:R-:W-:Y:S01]  /*32d0*/  FMUL R111, R111, R106 ;  /* 0x0000006a6f6f7220 */ /* 0x000fe20000400000 */
[----:B------:R-:W-:Y:S01]  /*32e0*/  IMAD.IADD R127, R99, 0x1, R125 ;  /* 0x00000001637f7824 */ /* 0x000fe200078e027d */
[----:B0-----:R-:W-:Y:S02]  /*32f0*/  IADD3 R122, P2, P5, R118, R98, R114 ;  /* 0x00000062767a7210 */ /* 0x001fe40007d5e072 */
[----:B------:R-:W-:Y:S02]  /*3300*/  FFMA R111, R100, R104, R111 ;  /* 0x00000068646f7223 */ /* 0x000fe4000000006f */
[----:B------:R-:W-:Y:S02]  /*3310*/  IADD3.X R123, R117, R127, R115, P2, P5 ;  /* 0x0000007f757b7210 */ /* 0x000fe400017ea473 */
[----:B------:R-:W-:Y:S02]  /*3320*/  ISETP.GT.AND P2, PT, R6, 0x9, PT ;  /* 0x000000090600780c */ /* 0x000fe40003f44270 */
[----:B------:R-:W-:-:S02]  /*3330*/  F2FP.F16.F32.PACK_AB R111, RZ, R111 ;  /* 0x0000006fff6f723e */ /* 0x000fc400000000ff */
[----:B------:R-:W-:-:S03]  /*3340*/  ISETP.GT.AND P5, PT, R3, RZ, P2 ;  /* 0x000000ff0300720c */ /* 0x000fc600017a4270 */
[----:B------:R0:W-:Y:S10]  /*3350*/  @P4 STG.E.U16 desc[UR36][R8.64+0x10], R111 ;  /* 0x0000106f08004986 */ /* 0x0001f4000c101524 */
[----:B------:R-:W-:Y:S05]  /*3360*/  @!P5 BRA `(.L_x_42) ;  /* 0x000000000004d947 */ /* 0x000fea0003800000 */
[----:B------:R4:W5:Y:S02]  /*3370*/  LDG.E.LTC128B.U16 R126, desc[UR36][R12.64+0x12] ;  /* 0x000012240c7e7981 */ /* 0x000964000c1e1520 */
.L_x_42:
[----:B------:R-:W-:Y:S05]  /*3380*/  BSYNC B1 ;  /* 0x0000000000017941 */ /* 0x000fea0003800000 */
.L_x_41:
[----:B0----5:R-:W-:Y:S01]  /*3390*/  HADD2.F32 R111, -RZ, R126.H0_H0 ;  /* 0x2000007eff6f7230 */ /* 0x021fe20000004100 */
[----:B------:R-:W-:Y:S01]  /*33a0*/  ISETP.GT.AND P4, PT, R3, 0x8, P1 ;  /* 0x000000080300780c */ /* 0x000fe20000f84270 */
[----:B------:R-:W-:Y:S03]  /*33b0*/  BSSY B1, `(.L_x_43) ;  /* 0x0000007000017945 */ /* 0x000fe60003800000 */
[----:B------:R-:W-:-:S04]  /*33c0*/  FMUL R100, R111, R106 ;  /* 0x0000006a6f647220 */ /* 0x000fc80000400000 */
[----:B------:R-:W-:-:S05]  /*33d0*/  FFMA R100, R101, R104, R100 ;  /* 0x0000006865647223 */ /* 0x000fca0000000064 */
[----:B------:R-:W-:-:S05]  /*33e0*/  F2FP.F16.F32.PACK_AB R100, RZ, R100 ;  /* 0x00000064ff64723e */ /* 0x000fca00000000ff */
[----:B------:R0:W-:Y:S01]  /*33f0*/  @P5 STG.E.U16 desc[UR36][R8.64+0x12], R100 ;  /* 0x0000126408005986 */ /* 0x0001e2000c101524 */
[----:B------:R-:W-:Y:S05]  /*3400*/  @!P4 BRA `(.L_x_44) ;  /* 0x000000000004c947 */ /* 0x000fea0003800000 */
[----:B------:R0:W5:Y:S02]  /*3410*/  LDG.E.LTC128B.U16 R126, desc[UR36][R96.64+0x10] ;  /* 0x00001024607e7981 */ /* 0x000164000c1e1520 */
.L_x_44:
[----:B------:R-:W-:Y:S05]  /*3420*/  BSYNC B1 ;  /* 0x0000000000017941 */ /* 0x000fea0003800000 */
.L_x_43:
[----:B-----5:R-:W-:Y:S01]  /*3430*/  HADD2.F32 R101, -RZ, R126.H0_H0 ;  /* 0x2000007eff657230 */ /* 0x020fe20000004100 */
        /* <DEDUP_REMOVED lines=8> */
.L_x_46:
[----:B------:R-:W-:Y:S05]  /*34c0*/  BSYNC B1 ;  /* 0x0000000000017941 */ /* 0x000fea0003800000 */
.L_x_45:
[----:B-----5:R-:W-:-:S05]  /*34d0*/  HADD2.F32 R99, -RZ, R126.H0_H0 ;  /* 0x2000007eff637230 */ /* 0x020fca0000004100 */
[----:B0-----:R-:W-:Y:S01]  /*34e0*/  FMUL R100, R99, R106 ;  /* 0x0000006a63647220 */ /* 0x001fe20000400000 */
[----:B------:R-:W-:-:S03]  /*34f0*/  IADD3 R99, P4, R118, R98, RZ ;  /* 0x0000006276637210 */ /* 0x000fc60007f9e0ff */
[----:B------:R-:W-:Y:S02]  /*3500*/  FFMA R100, R103, R104, R100 ;  /* 0x0000006867647223 */ /* 0x000fe40000000064 */
[----:B------:R-:W-:Y:S01]  /*3510*/  IMAD.X R116, R127, 0x1, R117, P4 ;  /* 0x000000017f747824 */ /* 0x000fe200020e0675 */
[C---:B------:R-:W-:Y:S02]  /*3520*/  LEA R98, P4, R99.reuse, R14, 0x1 ;  /* 0x0000000e63627211 */ /* 0x040fe400078808ff */
[----:B------:R-:W-:Y:S02]  /*3530*/  F2FP.F16.F32.PACK_AB R100, RZ, R100 ;  /* 0x00000064ff64723e */ /* 0x000fe400000000ff */
[----:B------:R-:W-:Y:S02]  /*3540*/  LEA.HI.X R99, R99, R15, R116, 0x1, P4 ;  /* 0x0000000f63637211 */ /* 0x000fe400020f0c74 */
[----:B------:R-:W-:-:S05]  /*3550*/  PRMT R101, R100, 0x7610, R101 ;  /* 0x0000761064657816 */ /* 0x000fca0000000065 */
[----:B------:R0:W-:Y:S01]  /*3560*/  @P5 STG.E.U16 desc[UR36][R112.64+0x12], R101 ;  /* 0x0000126570005986 */ /* 0x0001e2000c101524 */
[----:B------:R-:W-:-:S13]  /*3570*/  ISETP.GT.AND P5, PT, R3, 0x80, P0 ;  /* 0x000000800300780c */ /* 0x000fda00007a4270 */
[----:B------:R1:W2:Y:S01]  /*3580*/  @P5 LDG.E.LTC128B.U16 R126, desc[UR36][R98.64] ;  /* 0x00000024627e5981 */ /* 0x0002a2000c1e1520 */
[----:B------:R-:W-:Y:S01]  /*3590*/  IMAD.WIDE.U32 R116, R110, 0x78, R114 ;  /* 0x000000786e747825 */ /* 0x000fe200078e0072 */
[----:B------:R-:W-:Y:S03]  /*35a0*/  BSSY B1, `(.L_x_47) ;  /* 0x0000016000017945 */ /* 0x000fe60003800000 */
[----:B------:R-:W-:Y:S02]  /*35b0*/  IMAD.IADD R119, R125, 0x1, R117 ;  /* 0x000000017d777824 */ /* 0x000fe400078e0275 */
[----:B------:R-:W-:Y:S02]  /*35c0*/  IMAD.MOV.U32 R118, RZ, RZ, R116 ;  /* 0x000000ffff767224 */ /* 0x000fe400078e0074 */
[----:B------:R-:W-:Y:S02]  /*35d0*/  IMAD R5, R5, 0xf0, RZ ;  /* 0x000000f005057824 */ /* 0x000fe400078e02ff */
[----:B0-----:R-:W-:-:S03]  /*35e0*/  IMAD.WIDE.U32 R100, R20, R110, R118 ;  /* 0x0000006e14647225 */ /* 0x001fc600078e0076 */
[----:B------:R-:W-:-:S04]  /*35f0*/  IADD3 R102, P4, R10, R100, RZ ;  /* 0x000000640a667210 */ /* 0x000fc80007f9e0ff */
[----:B------:R-:W-:-:S03]  /*3600*/  IADD3.X R103, R11, R121, R101, P4, !PT ;  /* 0x000000790b677210 */ /* 0x000fc600027fe465 */
[----:B------:R-:W-:-:S04]  /*3610*/  IMAD.WIDE.U32 R102, R105, R108, R102 ;  /* 0x0000006c69667225 */ /* 0x000fc800078e0066 */
[----:B-1----:R-:W-:Y:S01]  /*3620*/  IMAD.IADD R99, R109, 0x1, R103 ;  /* 0x000000016d637824 */ /* 0x002fe200078e0267 */
[----:B------:R-:W-:-:S04]  /*3630*/  LEA R98, P4, R102, R14, 0x1 ;  /* 0x0000000e66627211 */ /* 0x000fc800078808ff */
[----:B------:R-:W-:Y:S02]  /*3640*/  LEA.HI.X R99, R102, R15, R99, 0x1, P4 ;  /* 0x0000000f66637211 */ /* 0x000fe400020f0c63 */
[----:B------:R-:W-:Y:S01]  /*3650*/  ISETP.GT.AND P4, PT, R3, 0x80, P3 ;  /* 0x000000800300780c */ /* 0x000fe20001f84270 */
[----:B--2---:R-:W-:-:S05]  /*3660*/  HADD2.F32 R101, -RZ, R126.H0_H0 ;  /* 0x2000007eff657230 */ /* 0x004fca0000004100 */
[----:B------:R-:W-:-:S04]  /*3670*/  FMUL R101, R101, R106 ;  /* 0x0000006a65657220 */ /* 0x000fc80000400000 */
[----:B------:R-:W-:Y:S01]  /*3680*/  FFMA R88, R88, R104, R101 ;  /* 0x0000006858587223 */ /* 0x000fe20000000065 */
[----:B------:R-:W-:-:S04]  /*3690*/  IMAD.WIDE.U32 R100, R4, 0xf0, R112 ;  /* 0x000000f004647825 */ /* 0x000fc800078e0070 */
[----:B------:R-:W-:Y:S01]  /*36a0*/  F2FP.F16.F32.PACK_AB R88, RZ, R88 ;  /* 0x00000058ff58723e */ /* 0x000fe200000000ff */
[----:B------:R-:W-:Y:S02]  /*36b0*/  IMAD.IADD R103, R101, 0x1, R5 ;  /* 0x0000000165677824 */ /* 0x000fe400078e0205 */
[----:B------:R-:W-:-:S05]  /*36c0*/  @P5 IMAD.MOV.U32 R102, RZ, RZ, R100 ;  /* 0x000000ffff665224 */ /* 0x000fca00078e0064 */
[----:B------:R0:W-:Y:S01]  /*36d0*/  @P5 STG.E.U16 desc[UR36][R102.64], R88 ;  /* 0x0000005866005986 */ /* 0x0001e2000c101524 */
[----:B------:R-:W-:Y:S05]  /*36e0*/  @!P4 BRA `(.L_x_48) ;  /* 0x000000000004c947 */ /* 0x000fea0003800000 */
[----:B------:R1:W5:Y:S02]  /*36f0*/  LDG.E.LTC128B.U16 R126, desc[UR36][R98.64+0x2] ;  /* 0x00000224627e7981 */ /* 0x000364000c1e1520 */
.L_x_48:
[----:B------:R-:W-:Y:S05]  /*3700*/  BSYNC B1 ;  /* 0x0000000000017941 */ /* 0x000fea0003800000 */
.L_x_47:
[----:B-----5:R-:W-:Y:S01]  /*3710*/  HADD2.F32 R21, -RZ, R126.H0_H0 ;  /* 0x2000007eff157230 */ /* 0x020fe20000004100 */
[----:B------:R-:W-:Y:S01]  /*3720*/  IADD3 R116, P5, R114, R116, RZ ;  /* 0x0000007472747210 */ /* 0x000fe20007fbe0ff */
[----:B------:R-:W-:Y:S01]  /*3730*/  @P4 IMAD.MOV.U32 R114, RZ, RZ, R100 ;  /* 0x000000ffff724224 */ /* 0x000fe200078e0064 */
[----:B------:R-:W-:Y:S01]  /*3740*/  ISETP.GT.AND P0, PT, R3, 0x88, P0 ;  /* 0x000000880300780c */ /* 0x000fe20000704270 */
[----:B------:R-:W-:Y:S01]  /*3750*/  BSSY B1, `(.L_x_49) ;  /* 0x000000e000017945 */ /* 0x000fe20003800000 */
[----:B0-----:R-:W-:Y:S01]  /*3760*/  FMUL R88, R21, R106 ;  /* 0x0000006a15587220 */ /* 0x001fe20000400000 */
[----:B------:R-:W-:Y:S02]  /*3770*/  IMAD.X R117, R119, 0x1, R115, P5 ;  /* 0x0000000177757824 */ /* 0x000fe400028e0673 */
[----:B------:R-:W-:Y:S02]  /*3780*/  @P4 IMAD.MOV.U32 R115, RZ, RZ, R103 ;  /* 0x000000ffff734224 */ /* 0x000fe400078e0067 */
[----:B------:R-:W-:Y:S01]  /*3790*/  FFMA R88, R89, R104, R88 ;  /* 0x0000006859587223 */ /* 0x000fe20000000058 */
[----:B------:R-:W-:-:S04]  /*37a0*/  IMAD.WIDE.U32 R110, R20, R110, R116 ;  /* 0x0000006e146e7225 */ /* 0x000fc800078e0074 */
[----:B------:R-:W-:-:S04]  /*37b0*/  F2FP.F16.F32.PACK_AB R88, RZ, R88 ;  /* 0x00000058ff58723e */ /* 0x000fc800000000ff */
[----:B------:R-:W-:Y:S02]  /*37c0*/  PRMT R21, R88, 0x7610, R21 ;  /* 0x0000761058157816 */ /* 0x000fe40000000015 */
[----:B------:R-:W-:-:S03]  /*37d0*/  IADD3 R88, P5, R10, R110, RZ ;  /* 0x0000006e0a587210 */ /* 0x000fc60007fbe0ff */
[----:B------:R0:W-:Y:S01]  /*37e0*/  @P4 STG.E.U16 desc[UR36][R114.64+0x2], R21 ;  /* 0x0000021572004986 */ /* 0x0001e2000c101524 */
[----:B------:R-:W-:-:S04]  /*37f0*/  LEA R20, P4, R122, R14, 0x1 ;  /* 0x0000000e7a147211 */ /* 0x000fc800078808ff */
[----:B0-----:R-:W-:Y:S01]  /*3800*/  LEA.HI.X R21, R122, R15, R123, 0x1, P4 ;  /* 0x0000000f7a157211 */ /* 0x001fe200020f0c7b */
[----:B------:R-:W-:Y:S08]  /*3810*/  @!P0 BRA `(.L_x_50) ;  /* 0x0000000000048947 */ /* 0x000ff00003800000 */
[----:B------:R0:W5:Y:S02]  /*3820*/  LDG.E.LTC128B.U16 R126, desc[UR36][R20.64] ;  /* 0x00000024147e7981 */ /* 0x000164000c1e1520 */
.L_x_50:
[----:B------:R-:W-:Y:S05]  /*3830*/  BSYNC B1 ;  /* 0x0000000000017941 */ /* 0x000fea0003800000 */
.L_x_49:
[----:B0----5:R-:W-:Y:S01]  /*3840*/  HADD2.F32 R21, -RZ, R126.H0_H0 ;  /* 0x2000007eff157230 */ /* 0x021fe20000004100 */
[----:B------:R-:W-:Y:S01]  /*3850*/  IADD3.X R89, R11, R121, R111, P5, !PT ;  /* 0x000000790b597210 */ /* 0x000fe20002ffe46f */
[----:B------:R-:W-:Y:S01]  /*3860*/  BSSY B1, `(.L_x_51) ;  /* 0x000000e000017945 */ /* 0x000fe20003800000 */
[----:B------:R-:W-:Y:S02]  /*3870*/  IADD3 R10, P4, R7, R100, RZ ;  /* 0x00000064070a7210 */ /* 0x000fe40007f9e0ff */
[----:B------:R-:W-:Y:S01]  /*3880*/  FMUL R11, R21, R106 ;  /* 0x0000006a150b7220 */ /* 0x000fe20000400000 */
[----:B------:R-:W-:Y:S01]  /*3890*/  IMAD.WIDE.U32 R20, R105, R108, R88 ;  /* 0x0000006c69147225 */ /* 0x000fe200078e0058 */
[----:B------:R-:W-:-:S03]  /*38a0*/  ISETP.GT.AND P3, PT, R3, 0x88, P3 ;  /* 0x000000880300780c */ /* 0x000fc60001f64270 */
[----:B------:R-:W-:Y:S01]  /*38b0*/  FFMA R11, R90, R104, R11 ;  /* 0x000000685a0b7223 */ /* 0x000fe2000000000b */
[----:B------:R-:W-:Y:S01]  /*38c0*/  IMAD.IADD R109, R109, 0x1, R21 ;  /* 0x000000016d6d7824 */ /* 0x000fe200078e0215 */
[----:B------:R-:W-:-:S03]  /*38d0*/  LEA R14, P5, R20, R14, 0x1 ;  /* 0x0000000e140e7211 */ /* 0x000fc600078a08ff */
[----:B------:R-:W-:Y:S01]  /*38e0*/  F2FP.F16.F32.PACK_AB R21, RZ, R11 ;  /* 0x0000000bff15723e */ /* 0x000fe200000000ff */
[----:B------:R-:W-:Y:S01]  /*38f0*/  IMAD.X R11, R103, 0x1, R107, P4 ;  /* 0x00000001670b7824 */ /* 0x000fe200020e066b */
[----:B------:R-:W-:-:S04]  /*3900*/  LEA.HI.X R15, R20, R15, R109, 0x1, P5 ;  /* 0x0000000f140f7211 */ /* 0x000fc800028f0c6d */
[----:B------:R0:W-:Y:S01]  /*3910*/  @P0 STG.E.U16 desc[UR36][R10.64], R21 ;  /* 0x000000150a000986 */ /* 0x0001e2000c101524 */
[----:B------:R-:W-:Y:S05]  /*3920*/  @!P3 BRA `(.L_x_52) ;  /* 0x000000000004b947 */ /* 0x000fea0003800000 */
[----:B------:R2:W5:Y:S02]  /*3930*/  LDG.E.LTC128B.U16 R126, desc[UR36][R14.64+0x2] ;  /* 0x000002240e7e7981 */ /* 0x000564000c1e1520 */
.L_x_52:
[----:B------:R-:W-:Y:S05]  /*3940*/  BSYNC B1 ;  /* 0x0000000000017941 */ /* 0x000fea0003800000 */
.L_x_51:
        /* <DEDUP_REMOVED lines=9> */
.L_x_54:
[----:B------:R-:W-:Y:S05]  /*39e0*/  BSYNC B1 ;  /* 0x0000000000017941 */ /* 0x000fea0003800000 */
.L_x_53:
[----:B-----5:R-:W-:Y:S01]  /*39f0*/  HADD2.F32 R21, -RZ, R126.H0_H0 ;  /* 0x2000007eff157230 */ /* 0x020fe20000004100 */
[----:B------:R-:W-:Y:S01]  /*3a00*/  ISETP.GT.AND P3, PT, R3, 0x80, P2 ;  /* 0x000000800300780c */ /* 0x000fe20001764270 */
[----:B0-----:R-:W-:Y:S01]  /*3a10*/  @P0 IMAD.MOV.U32 R20, RZ, RZ, R100 ;  /* 0x000000ffff140224 */ /* 0x001fe200078e0064 */
[----:B------:R-:W-:Y:S02]  /*3a20*/  BSSY B1, `(.L_x_55) ;  /* 0x0000009000017945 */ /* 0x000fe40003800000 */
[----:B------:R-:W-:-:S04]  /*3a30*/  FMUL R21, R21, R106 ;  /* 0x0000006a15157220 */ /* 0x000fc80000400000 */
[----:B------:R-:W-:-:S05]  /*3a40*/  FFMA R21, R92, R104, R21 ;  /* 0x000000685c157223 */ /* 0x000fca0000000015 */
[----:B------:R-:W-:-:S04]  /*3a50*/  F2FP.F16.F32.PACK_AB R21, RZ, R21 ;  /* 0x00000015ff15723e */ /* 0x000fc800000000ff */
[----:B------:R-:W-:Y:S01]  /*3a60*/  PRMT R88, R21, 0x7610, R88 ;  /* 0x0000761015587816 */ /* 0x000fe20000000058 */
[----:B------:R-:W-:-:S05]  /*3a70*/  @P0 IMAD.MOV.U32 R21, RZ, RZ, R103 ;  /* 0x000000ffff150224 */ /* 0x000fca00078e0067 */
[----:B------:R0:W-:Y:S01]  /*3a80*/  @P0 STG.E.U16 desc[UR36][R20.64+0x10], R88 ;  /* 0x0000105814000986 */ /* 0x0001e2000c101524 */
[----:B------:R-:W-:Y:S05]  /*3a90*/  @!P3 BRA `(.L_x_56) ;  /* 0x000000000004b947 */ /* 0x000fea0003800000 */
[----:B------:R0:W5:Y:S02]  /*3aa0*/  LDG.E.LTC128B.U16 R126, desc[UR36][R98.64+0x12] ;  /* 0x00001224627e7981 */ /* 0x000164000c1e1520 */
.L_x_56:
[----:B------:R-:W-:Y:S05]  /*3ab0*/  BSYNC B1 ;  /* 0x0000000000017941 */ /* 0x000fea0003800000 */
.L_x_55:
[----:B0----5:R-:W-:Y:S01]  /*3ac0*/  HADD2.F32 R21, -RZ, R126.H0_H0 ;  /* 0x2000007eff157230 */ /* 0x021fe20000004100 */
[----:B------:R-:W-:Y:S01]  /*3ad0*/  ISETP.GT.AND P1, PT, R3, 0x88, P1 ;  /* 0x000000880300780c */ /* 0x000fe20000f24270 */
[----:B------:R-:W-:Y:S01]  /*3ae0*/  @P3 IMAD.MOV.U32 R101, RZ, RZ, R103 ;  /* 0x000000ffff653224 */ /* 0x000fe200078e0067 */
[----:B------:R-:W-:Y:S02]  /*3af0*/  BSSY B1, `(.L_x_57) ;  /* 0x0000007000017945 */ /* 0x000fe40003800000 */
[----:B------:R-:W-:-:S04]  /*3b00*/  FMUL R20, R21, R106 ;  /* 0x0000006a15147220 */ /* 0x000fc80000400000 */
[----:B------:R-:W-:-:S05]  /*3b10*/  FFMA R20, R93, R104, R20 ;  /* 0x000000685d147223 */ /* 0x000fca0000000014 */
[----:B------:R-:W-:-:S05]  /*3b20*/  F2FP.F16.F32.PACK_AB R20, RZ, R20 ;  /* 0x00000014ff14723e */ /* 0x000fca00000000ff */
[----:B------:R0:W-:Y:S01]  /*3b30*/  @P3 STG.E.U16 desc[UR36][R100.64+0x12], R20 ;  /* 0x0000121464003986 */ /* 0x0001e2000c101524 */
[----:B------:R-:W-:Y:S05]  /*3b40*/  @!P1 BRA `(.L_x_58) ;  /* 0x0000000000049947 */ /* 0x000fea0003800000 */
[----:B------:R0:W5:Y:S02]  /*3b50*/  LDG.E.LTC128B.U16 R126, desc[UR36][R14.64+0x10] ;  /* 0x000010240e7e7981 */ /* 0x000164000c1e1520 */
.L_x_58:
[----:B------:R-:W-:Y:S05]  /*3b60*/  BSYNC B1 ;  /* 0x0000000000017941 */ /* 0x000fea0003800000 */
.L_x_57:
        /* <DEDUP_REMOVED lines=9> */
.L_x_60:
[----:B------:R-:W-:Y:S05]  /*3c00*/  BSYNC B1 ;  /* 0x0000000000017941 */ /* 0x000fea0003800000 */
.L_x_59:
[----:B0----5:R-:W-:Y:S01]  /*3c10*/  HADD2.F32 R21, -RZ, R126.H0_H0 ;  /* 0x2000007eff157230 */ /* 0x021fe20000004100 */
[----:B------:R-:W-:Y:S01]  /*3c20*/  ISETP.GT.AND P3, PT, R6, 0x10, PT ;  /* 0x000000100600780c */ /* 0x000fe20003f64270 */
[----:B------:R-:W-:Y:S03]  /*3c30*/  BSSY B1, `(.L_x_61) ;  /* 0x0000008000017945 */ /* 0x000fe60003800000 */
[----:B------:R-:W-:Y:S01]  /*3c40*/  FMUL R20, R21, R106 ;  /* 0x0000006a15147220 */ /* 0x000fe20000400000 */
[----:B------:R-:W-:-:S03]  /*3c50*/  ISETP.GT.AND P0, PT, R3, RZ, P3 ;  /* 0x000000ff0300720c */ /* 0x000fc60001f04270 */
[----:B------:R-:W-:-:S05]  /*3c60*/  FFMA R20, R95, R104, R20 ;  /* 0x000000685f147223 */ /* 0x000fca0000000014 */
[----:B------:R-:W-:-:S05]  /*3c70*/  F2FP.F16.F32.PACK_AB R20, RZ, R20 ;  /* 0x00000014ff14723e */ /* 0x000fca00000000ff */
[----:B------:R0:W-:Y:S01]  /*3c80*/  @P2 STG.E.U16 desc[UR36][R10.64+0x12], R20 ;  /* 0x000012140a002986 */ /* 0x0001e2000c101524 */
[----:B------:R-:W-:Y:S05]  /*3c90*/  @!P0 BRA `(.L_x_62) ;  /* 0x0000000000048947 */ /* 0x000fea0003800000 */
[----:B------:R0:W5:Y:S02]  /*3ca0*/  LDG.E.LTC128B.U16 R126, desc[UR36][R12.64+0x20] ;  /* 0x000020240c7e7981 */ /* 0x000164000c1e1520 */
.L_x_62:
[----:B------:R-:W-:Y:S05]  /*3cb0*/  BSYNC B1 ;  /* 0x0000000000017941 */ /* 0x000fea0003800000 */
.L_x_61:
        /* <DEDUP_REMOVED lines=10> */
.L_x_64:
[----:B------:R-:W-:Y:S05]  /*3d60*/  BSYNC B1 ;  /* 0x0000000000017941 */ /* 0x000fea0003800000 */
.L_x_63:
        /* <DEDUP_REMOVED lines=9> */
.L_x_66:
[----:B------:R-:W-:Y:S05]  /*3e00*/  BSYNC B1 ;  /* 0x0000000000017941 */ /* 0x000fea0003800000 */
.L_x_65:
        /* <DEDUP_REMOVED lines=9> */
.L_x_68:
[----:B------:R-:W-:Y:S05]  /*3ea0*/  BSYNC B1 ;  /* 0x0000000000017941 */ /* 0x000fea0003800000 */
.L_x_67:
        /* <DEDUP_REMOVED lines=10> */
.L_x_70:
[----:B------:R-:W-:Y:S05]  /*3f50*/  BSYNC B1 ;  /* 0x0000000000017941 */ /* 0x000fea0003800000 */
.L_x_69:
[----:B-----5:R-:W-:Y:S01]  /*3f60*/  HADD2.F32 R11, -RZ, R126.H0_H0 ;  /* 0x2000007eff0b7230 */ /* 0x020fe20000004100 */
        /* <DEDUP_REMOVED lines=9> */
.L_x_72:
[----:B------:R-:W-:Y:S05]  /*4000*/  BSYNC B1 ;  /* 0x0000000000017941 */ /* 0x000fea0003800000 */
.L_x_71:
        /* <DEDUP_REMOVED lines=9> */
.L_x_74:
[----:B------:R-:W-:Y:S05]  /*40a0*/  BSYNC B1 ;  /* 0x0000000000017941 */ /* 0x000fea0003800000 */
.L_x_73:
        /* <DEDUP_REMOVED lines=9> */
.L_x_76:
[----:B------:R-:W-:Y:S05]  /*4140*/  BSYNC B1 ;  /* 0x0000000000017941 */ /* 0x000fea0003800000 */
.L_x_75:
        /* <DEDUP_REMOVED lines=9> */
.L_x_78:
[----:B------:R-:W-:Y:S05]  /*41e0*/  BSYNC B1 ;  /* 0x0000000000017941 */ /* 0x000fea0003800000 */
.L_x_77:
[----:B-----5:R-:W-:Y:S01]  /*41f0*/  HADD2.F32 R11, -RZ, R126.H0_H0 ;  /* 0x2000007eff0b7230 */ /* 0x020fe20000004100 */
[----:B------:R-:W-:Y:S01]  /*4200*/  ISETP.GT.AND P4, PT, R3, 0x80, P2 ;  /* 0x000000800300780c */ /* 0x000fe20001784270 */
[----:B------:R-:W-:Y:S03]  /*4210*/  BSSY B1, `(.L_x_79) ;  /* 0x000000a000017945 */ /* 0x000fe60003800000 */
[----:B------:R-:W-:-:S04]  /*4220*/  FMUL R11, R11, R106 ;  /* 0x0000006a0b0b7220 */ /* 0x000fc80000400000 */
[----:B------:R-:W-:Y:S01]  /*4230*/  FFMA R72, R72, R104, R11 ;  /* 0x0000006848487223 */ /* 0x000fe2000000000b */
[----:B0-----:R-:W-:-:S04]  /*4240*/  IMAD.WIDE.U32 R10, R4, 0xf0, R112 ;  /* 0x000000f0040a7825 */ /* 0x001fc800078e0070 */
[----:B------:R-:W-:Y:S01]  /*4250*/  F2FP.F16.F32.PACK_AB R72, RZ, R72 ;  /* 0x00000048ff48723e */ /* 0x000fe200000000ff */
[----:B------:R-:W-:Y:S02]  /*4260*/  IMAD.IADD R5, R5, 0x1, R11 ;  /* 0x0000000105057824 */ /* 0x000fe400078e020b */
[----:B------:R-:W-:-:S05]  /*4270*/  IMAD.MOV.U32 R4, RZ, RZ, R10 ;  /* 0x000000ffff047224 */ /* 0x000fca00078e000a */
[----:B------:R0:W-:Y:S01]  /*4280*/  @P5 STG.E.U16 desc[UR36][R4.64+0x20], R72 ;  /* 0x0000204804005986 */ /* 0x0001e2000c101524 */
[----:B------:R-:W-:Y:S05]  /*4290*/  @!P4 BRA `(.L_x_80) ;  /* 0x000000000004c947 */ /* 0x000fea0003800000 */
[----:B------:R0:W5:Y:S02]  /*42a0*/  LDG.E.LTC128B.U16 R126, desc[UR36][R98.64+0x22] ;  /* 0x00002224627e7981 */ /* 0x000164000c1e1520 */
.L_x_80:
[----:B------:R-:W-:Y:S05]  /*42b0*/  BSYNC B1 ;  /* 0x0000000000017941 */ /* 0x000fea0003800000 */
.L_x_79:
        /* <DEDUP_REMOVED lines=9> */
.L_x_82:
[----:B------:R-:W-:Y:S05]  /*4350*/  BSYNC B1 ;  /* 0x0000000000017941 */ /* 0x000fea0003800000 */
.L_x_81:
[----:B-----5:R-:W-:Y:S01]  /*4360*/  HADD2.F32 R11, -RZ, R126.H0_H0 ;  /* 0x2000007eff0b7230 */ /* 0x020fe20000004100 */
[----:B------:R-:W-:Y:S01]  /*4370*/  IADD3 R10, P4, R7, R10, RZ ;  /* 0x0000000a070a7210 */ /* 0x000fe20007f9e0ff */
[----:B------:R-:W-:Y:S01]  /*4380*/  BSSY B1, `(.L_x_83) ;  /* 0x0000009000017945 */ /* 0x000fe20003800000 */
[----:B------:R-:W-:Y:S02]  /*4390*/  ISETP.GT.AND P2, PT, R3, 0x88, P2 ;  /* 0x000000880300780c */ /* 0x000fe40001744270 */
[----:B------:R-:W-:-:S04]  /*43a0*/  FMUL R11, R11, R106 ;  /* 0x0000006a0b0b7220 */ /* 0x000fc80000400000 */
[----:B------:R-:W-:-:S05]  /*43b0*/  FFMA R11, R74, R104, R11 ;  /* 0x000000684a0b7223 */ /* 0x000fca000000000b */
[----:B------:R-:W-:Y:S01]  /*43c0*/  F2FP.F16.F32.PACK_AB R7, RZ, R11 ;  /* 0x0000000bff07723e */ /* 0x000fe200000000ff */
[----:B------:R-:W-:-:S05]  /*43d0*/  IMAD.X R11, R107, 0x1, R5, P4 ;  /* 0x000000016b0b7824 */ /* 0x000fca00020e0605 */
[----:B------:R0:W-:Y:S01]  /*43e0*/  @P3 STG.E.U16 desc[UR36][R10.64+0x20], R7 ;  /* 0x000020070a003986 */ /* 0x0001e2000c101524 */
[----:B------:R-:W-:Y:S05]  /*43f0*/  @!P2 BRA `(.L_x_84) ;  /* 0x000000000004a947 */ /* 0x000fea0003800000 */
[----:B------:R0:W5:Y:S02]  /*4400*/  LDG.E.LTC128B.U16 R126, desc[UR36][R14.64+0x22] ;  /* 0x000022240e7e7981 */ /* 0x000164000c1e1520 */
.L_x_84:
[----:B------:R-:W-:Y:S05]  /*4410*/  BSYNC B1 ;  /* 0x0000000000017941 */ /* 0x000fea0003800000 */
.L_x_83:
        /* <DEDUP_REMOVED lines=9> */
.L_x_86:
[----:B------:R-:W-:Y:S05]  /*44b0*/  BSYNC B1 ;  /* 0x0000000000017941 */ /* 0x000fea0003800000 */
.L_x_85:
        /* <DEDUP_REMOVED lines=9> */
.L_x_88:
[----:B------:R-:W-:Y:S05]  /*4550*/  BSYNC B1 ;  /* 0x0000000000017941 */ /* 0x000fea0003800000 */
.L_x_87:
        /* <DEDUP_REMOVED lines=9> */
.L_x_90:
[----:B------:R-:W-:Y:S05]  /*45f0*/  BSYNC B1 ;  /* 0x0000000000017941 */ /* 0x000fea0003800000 */
.L_x_89:
        /* <DEDUP_REMOVED lines=9> */
.L_x_92:
[----:B------:R-:W-:Y:S05]  /*4690*/  BSYNC B1 ;  /* 0x0000000000017941 */ /* 0x000fea0003800000 */
.L_x_91:
        /* <DEDUP_REMOVED lines=10> */
.L_x_94:
[----:B------:R-:W-:Y:S05]  /*4740*/  BSYNC B1 ;  /* 0x0000000000017941 */ /* 0x000fea0003800000 */
.L_x_93:
        /* <DEDUP_REMOVED lines=10> */
.L_x_96:
[----:B------:R-:W-:Y:S05]  /*47f0*/  BSYNC B1 ;  /* 0x0000000000017941 */ /* 0x000fea0003800000 */
.L_x_95:
        /* <DEDUP_REMOVED lines=9> */
.L_x_98:
[----:B------:R-:W-:Y:S05]  /*4890*/  BSYNC B1 ;  /* 0x0000000000017941 */ /* 0x000fea0003800000 */
.L_x_97:
        /* <DEDUP_REMOVED lines=9> */
.L_x_100:
[----:B------:R-:W-:Y:S05]  /*4930*/  BSYNC B1 ;  /* 0x0000000000017941 */ /* 0x000fea0003800000 */
.L_x_99:
        /* <DEDUP_REMOVED lines=10> */
.L_x_102:
[----:B------:R-:W-:Y:S05]  /*49e0*/  BSYNC B1 ;  /* 0x0000000000017941 */ /* 0x000fea0003800000 */
.L_x_101:
        /* <DEDUP_REMOVED lines=10> */
.L_x_104:
[----:B------:R-:W-:Y:S05]  /*4a90*/  BSYNC B1 ;  /* 0x0000000000017941 */ /* 0x000fea0003800000 */
.L_x_103:
        /* <DEDUP_REMOVED lines=9> */
.L_x_106:
[----:B------:R-:W-:Y:S05]  /*4b30*/  BSYNC B1 ;  /* 0x0000000000017941 */ /* 0x000fea0003800000 */
.L_x_105:
        /* <DEDUP_REMOVED lines=9> */
.L_x_108:
[----:B------:R-:W-:Y:S05]  /*4bd0*/  BSYNC B1 ;  /* 0x0000000000017941 */ /* 0x000fea0003800000 */
.L_x_107:
        /* <DEDUP_REMOVED lines=9> */
.L_x_110:
[----:B------:R-:W-:Y:S05]  /*4c70*/  BSYNC B1 ;  /* 0x0000000000017941 */ /* 0x000fea0003800000 */
.L_x_109:
        /* <DEDUP_REMOVED lines=9> */
.L_x_112:
[----:B------:R-:W-:Y:S05]  /*4d10*/  BSYNC B1 ;  /* 0x0000000000017941 */ /* 0x000fea0003800000 */
.L_x_111:
        /* <DEDUP_REMOVED lines=9> */
.L_x_114:
[----:B------:R-:W-:Y:S05]  /*4db0*/  BSYNC B1 ;  /* 0x0000000000017941 */ /* 0x000fea0003800000 */
.L_x_113:
        /* <DEDUP_REMOVED lines=9> */
.L_x_116:
[----:B------:R-:W-:Y:S05]  /*4e50*/  BSYNC B1 ;  /* 0x0000000000017941 */ /* 0x000fea0003800000 */
.L_x_115:
        /* <DEDUP_REMOVED lines=9> */
.L_x_118:
[----:B------:R-:W-:Y:S05]  /*4ef0*/  BSYNC B1 ;  /* 0x0000000000017941 */ /* 0x000fea0003800000 */
.L_x_117:
        /* <DEDUP_REMOVED lines=9> */
.L_x_120:
[----:B------:R-:W-:Y:S05]  /*4f90*/  BSYNC B1 ;  /* 0x0000000000017941 */ /* 0x000fea0003800000 */
.L_x_119:
        /* <DEDUP_REMOVED lines=9> */
.L_x_122:
[----:B------:R-:W-:Y:S05]  /*5030*/  BSYNC B1 ;  /* 0x0000000000017941 */ /* 0x000fea0003800000 */
.L_x_121:
        /* <DEDUP_REMOVED lines=9> */
.L_x_124:
[----:B------:R-:W-:Y:S05]  /*50d0*/  BSYNC B1 ;  /* 0x0000000000017941 */ /* 0x000fea0003800000 */
.L_x_123:
        /* <DEDUP_REMOVED lines=10> */
.L_x_126:
[----:B------:R-:W-:Y:S05]  /*5180*/  BSYNC B1 ;  /* 0x0000000000017941 */ /* 0x000fea0003800000 */
.L_x_125:
        /* <DEDUP_REMOVED lines=10> */
.L_x_128:
[----:B------:R-:W-:Y:S05]  /*5230*/  BSYNC B1 ;  /* 0x0000000000017941 */ /* 0x000fea0003800000 */
.L_x_127:
        /* <DEDUP_REMOVED lines=9> */
.L_x_130:
[----:B------:R-:W-:Y:S05]  /*52d0*/  BSYNC B1 ;  /* 0x0000000000017941 */ /* 0x000fea0003800000 */
.L_x_129:
        /* <DEDUP_REMOVED lines=9> */
.L_x_132:
[----:B------:R-:W-:Y:S05]  /*5370*/  BSYNC B1 ;  /* 0x0000000000017941 */ /* 0x000fea0003800000 */
.L_x_131:
        /* <DEDUP_REMOVED lines=10> */
.L_x_134:
[----:B------:R-:W-:Y:S05]  /*5420*/  BSYNC B1 ;  /* 0x0000000000017941 */ /* 0x000fea0003800000 */
.L_x_133:
        /* <DEDUP_REMOVED lines=10> */
.L_x_136:
[----:B------:R-:W-:Y:S05]  /*54d0*/  BSYNC B1 ;  /* 0x0000000000017941 */ /* 0x000fea0003800000 */
.L_x_135:
        /* <DEDUP_REMOVED lines=9> */
.L_x_138:
[----:B------:R-:W-:Y:S05]  /*5570*/  BSYNC B1 ;  /* 0x0000000000017941 */ /* 0x000fea0003800000 */
.L_x_137:
        /* <DEDUP_REMOVED lines=9> */
.L_x_140:
[----:B------:R-:W-:Y:S05]  /*5610*/  BSYNC B1 ;  /* 0x0000000000017941 */ /* 0x000fea0003800000 */
.L_x_139:
        /* <DEDUP_REMOVED lines=9> */
.L_x_142:
[----:B------:R-:W-:Y:S05]  /*56b0*/  BSYNC B1 ;  /* 0x0000000000017941 */ /* 0x000fea0003800000 */
.L_x_141:
        /* <DEDUP_REMOVED lines=9> */
.L_x_144:
[----:B------:R-:W-:Y:S05]  /*5750*/  BSYNC B1 ;  /* 0x0000000000017941 */ /* 0x000fea0003800000 */
.L_x_143:
        /* <DEDUP_REMOVED lines=9> */
.L_x_146:
[----:B------:R-:W-:Y:S05]  /*57f0*/  BSYNC B1 ;  /* 0x0000000000017941 */ /* 0x000fea0003800000 */
.L_x_145:
        /* <DEDUP_REMOVED lines=9> */
.L_x_148:
[----:B------:R-:W-:Y:S05]  /*5890*/  BSYNC B1 ;  /* 0x0000000000017941 */ /* 0x000fea0003800000 */
.L_x_147:
        /* <DEDUP_REMOVED lines=9> */
.L_x_150:
[----:B------:R-:W-:Y:S05]  /*5930*/  BSYNC B1 ;  /* 0x0000000000017941 */ /* 0x000fea0003800000 */
.L_x_149:
        /* <DEDUP_REMOVED lines=9> */
.L_x_152:
[----:B------:R-:W-:Y:S05]  /*59d0*/  BSYNC B1 ;  /* 0x0000000000017941 */ /* 0x000fea0003800000 */
.L_x_151:
        /* <DEDUP_REMOVED lines=9> */
.L_x_154:
[----:B------:R-:W-:Y:S05]  /*5a70*/  BSYNC B1 ;  /* 0x0000000000017941 */ /* 0x000fea0003800000 */
.L_x_153:
        /* <DEDUP_REMOVED lines=9> */
.L_x_156:
[----:B------:R-:W-:Y:S05]  /*5b10*/  BSYNC B1 ;  /* 0x0000000000017941 */ /* 0x000fea0003800000 */
.L_x_155:
        /* <DEDUP_REMOVED lines=10> */
.L_x_158:
[----:B------:R-:W-:Y:S05]  /*5bc0*/  BSYNC B1 ;  /* 0x0000000000017941 */ /* 0x000fea0003800000 */
.L_x_157:
        /* <DEDUP_REMOVED lines=10> */
.L_x_160:
[----:B------:R-:W-:Y:S05]  /*5c70*/  BSYNC B1 ;  /* 0x0000000000017941 */ /* 0x000fea0003800000 */
.L_x_159:
        /* <DEDUP_REMOVED lines=9> */
.L_x_162:
[----:B------:R-:W-:Y:S05]  /*5d10*/  BSYNC B1 ;  /* 0x0000000000017941 */ /* 0x000fea0003800000 */
.L_x_161:
        /* <DEDUP_REMOVED lines=9> */
.L_x_164:
[----:B------:R-:W-:Y:S05]  /*5db0*/  BSYNC B1 ;  /* 0x0000000000017941 */ /* 0x000fea0003800000 */
.L_x_163:
        /* <DEDUP_REMOVED lines=10> */
.L_x_166:
[----:B------:R-:W-:Y:S05]  /*5e60*/  BSYNC B1 ;  /* 0x0000000000017941 */ /* 0x000fea0003800000 */
.L_x_165:
        /* <DEDUP_REMOVED lines=10> */
.L_x_168:
[----:B------:R-:W-:Y:S05]  /*5f10*/  BSYNC B1 ;  /* 0x0000000000017941 */ /* 0x000fea0003800000 */
.L_x_167:
        /* <DEDUP_REMOVED lines=9> */
.L_x_170:
[----:B------:R-:W-:Y:S05]  /*5fb0*/  BSYNC B1 ;  /* 0x0000000000017941 */ /* 0x000fea0003800000 */
.L_x_169:
        /* <DEDUP_REMOVED lines=9> */
.L_x_172:
[----:B------:R-:W-:Y:S05]  /*6050*/  BSYNC B1 ;  /* 0x0000000000017941 */ /* 0x000fea0003800000 */
.L_x_171:
        /* <DEDUP_REMOVED lines=9> */
.L_x_174:
[----:B------:R-:W-:Y:S05]  /*60f0*/  BSYNC B1 ;  /* 0x0000000000017941 */ /* 0x000fea0003800000 */
.L_x_173:
        /* <DEDUP_REMOVED lines=9> */
.L_x_176:
[----:B------:R-:W-:Y:S05]  /*6190*/  BSYNC B1 ;  /* 0x0000000000017941 */ /* 0x000fea0003800000 */
.L_x_175:
        /* <DEDUP_REMOVED lines=9> */
.L_x_178:
[----:B------:R-:W-:Y:S05]  /*6230*/  BSYNC B1 ;  /* 0x0000000000017941 */ /* 0x000fea0003800000 */
.L_x_177:
        /* <DEDUP_REMOVED lines=9> */
.L_x_180:
[----:B------:R-:W-:Y:S05]  /*62d0*/  BSYNC B1 ;  /* 0x0000000000017941 */ /* 0x000fea0003800000 */
.L_x_179:
        /* <DEDUP_REMOVED lines=9> */
.L_x_182:
[----:B------:R-:W-:Y:S05]  /*6370*/  BSYNC B1 ;  /* 0x0000000000017941 */ /* 0x000fea0003800000 */
.L_x_181:
        /* <DEDUP_REMOVED lines=9> */
.L_x_184:
[----:B------:R-:W-:Y:S05]  /*6410*/  BSYNC B1 ;  /* 0x0000000000017941 */ /* 0x000fea0003800000 */
.L_x_183:
        /* <DEDUP_REMOVED lines=9> */
.L_x_186:
[----:B------:R-:W-:Y:S05]  /*64b0*/  BSYNC B1 ;  /* 0x0000000000017941 */ /* 0x000fea0003800000 */
.L_x_185:
        /* <DEDUP_REMOVED lines=9> */
.L_x_188:
[----:B------:R-:W-:Y:S05]  /*6550*/  BSYNC B1 ;  /* 0x0000000000017941 */ /* 0x000fea0003800000 */
.L_x_187:
[----:B------:R-:W-:Y:S05]  /*6560*/  @!P0 BRA `(.L_x_189) ;  /* 0x0000001400c08947 */ /* 0x000fea0003800000 */
[----:B-----5:R-:W-:-:S05]  /*6570*/  HADD2.F32 R3, -RZ, R126.H0_H0 ;  /* 0x2000007eff037230 */ /* 0x020fca0000004100 */
[----:B------:R-:W-:-:S04]  /*6580*/  FMUL R4, R3, R106 ;  /* 0x0000006a03047220 */ /* 0x000fc80000400000 */
[----:B------:R-:W-:-:S05]  /*6590*/  FFMA R4, R31, R104, R4 ;  /* 0x000000681f047223 */ /* 0x000fca0000000004 */
[----:B------:R-:W-:-:S05]  /*65a0*/  F2FP.F16.F32.PACK_AB R4, RZ, R4 ;  /* 0x00000004ff04723e */ /* 0x000fca00000000ff */
[----:B------:R0:W-:Y:S01]  /*65b0*/  STG.E.U16 desc[UR36][R10.64+0x92], R4 ;  /* 0x000092040a007986 */ /* 0x0001e2000c101524 */
[----:B------:R-:W-:Y:S05]  /*65c0*/  BRA `(.L_x_189) ;  /* 0x0000001400a87947 */ /* 0x000fea0003800000 */
.L_x_34:
[----:B------:R-:W-:Y:S01]  /*65d0*/  ULDC.64 UR4, c[0x0][0x5c0] ;  /* 0x0001700000047ab9 */ /* 0x000fe20000000a00 */
[-C--:B------:R-:W-:Y:S01]  /*65e0*/  FMUL R96, R96, R104.reuse ;  /* 0x0000006860607220 */ /* 0x080fe20000400000 */
[----:B------:R-:W-:Y:S01]  /*65f0*/  LEA R8, P2, R114, UR4, 0x1 ;  /* 0x0000000472087c11 */ /* 0x000fe2000f8408ff */
[----:B------:R-:W-:Y:S01]  /*6600*/  IMAD.SHL.U32 R105, R4, 0x10, RZ ;  /* 0x0000001004697824 */ /* 0x000fe200078e00ff */
[----:B------:R-:W-:Y:S01]  /*6610*/  ISETP.GT.AND P3, PT, R6, 0x1, PT ;  /* 0x000000010600780c */ /* 0x000fe20003f64270 */
[----:B------:R-:W-:Y:S01]  /*6620*/  FMUL R97, R97, R104 ;  /* 0x0000006861617220 */ /* 0x000fe20000400000 */
[----:B------:R-:W-:Y:S01]  /*6630*/  F2FP.F16.F32.PACK_AB R96, RZ, R96 ;  /* 0x00000060ff60723e */ /* 0x000fe200000000ff */
[-C--:B------:R-:W-:Y:S01]  /*6640*/  FMUL R99, R99, R104.reuse ;  /* 0x0000006863637220 */ /* 0x080fe20000400000 */
[----:B------:R-:W-:Y:S01]  /*6650*/  LEA.HI.X R9, R114, UR5, R107, 0x1, P2 ;  /* 0x0000000572097c11 */ /* 0x000fe200090f0c6b */
[-C--:B------:R-:W-:Y:S01]  /*6660*/  FMUL R98, R98, R104.reuse ;  /* 0x0000006862627220 */ /* 0x080fe20000400000 */
[----:B------:R-:W-:Y:S01]  /*6670*/  ISETP.GT.AND P2, PT, R3, RZ, P3 ;  /* 0x000000ff0300720c */ /* 0x000fe20001f44270 */
[-C--:B------:R-:W-:Y:S01]  /*6680*/  FMUL R101, R101, R104.reuse ;  /* 0x0000006865657220 */ /* 0x080fe20000400000 */
[----:B------:R-:W-:Y:S01]  /*6690*/  SHF.L.U64.HI R7, R4, 0x4, R5 ;  /* 0x0000000404077819 */ /* 0x000fe20000010205 */
[----:B------:R-:W-:Y:S01]  /*66a0*/  @P1 STG.E.U16 desc[UR36][R8.64], R96 ;  /* 0x0000006008001986 */ /* 0x000fe2000c101524 */
[----:B------:R-:W-:Y:S01]  /*66b0*/  ISETP.GT.AND P1, PT, R3, 0x8, P3 ;  /* 0x000000080300780c */ /* 0x000fe20001f24270 */
[----:B------:R-:W-:Y:S01]  /*66c0*/  FMUL R100, R100, R104 ;  /* 0x0000006864647220 */ /* 0x000fe20000400000 */
[----:B------:R-:W-:Y:S01]  /*66d0*/  IADD3 R10, P4, R105, R8, RZ ;  /* 0x00000008690a7210 */ /* 0x000fe20007f9e0ff */
[-C--:B------:R-:W-:Y:S01]  /*66e0*/  FMUL R103, R103, R104.reuse ;  /* 0x0000006867677220 */ /* 0x080fe20000400000 */
[----:B------:R-:W-:Y:S01]  /*66f0*/  F2FP.F16.F32.PACK_AB R97, RZ, R97 ;  /* 0x00000061ff61723e */ /* 0x000fe200000000ff */
[----:B------:R-:W-:Y:S01]  /*6700*/  FMUL R102, R102, R104 ;  /* 0x0000006866667220 */ /* 0x000fe20000400000 */
[----:B------:R-:W-:Y:S01]  /*6710*/  F2FP.F16.F32.PACK_AB R99, RZ, R99 ;  /* 0x00000063ff63723e */ /* 0x000fe200000000ff */
[----:B------:R-:W-:Y:S01]  /*6720*/  IMAD.X R11, R7, 0x1, R9, P4 ;  /* 0x00000001070b7824 */ /* 0x000fe200020e0609 */
[----:B------:R-:W-:Y:S01]  /*6730*/  ISETP.GT.AND P5, PT, R3, 0x8, P0 ;  /* 0x000000080300780c */ /* 0x000fe200007a4270 */
[----:B------:R0:W-:Y:S01]  /*6740*/  @P2 STG.E.U16 desc[UR36][R8.64+0x2], R97 ;  /* 0x0000026108002986 */ /* 0x0001e2000c101524 */
[----:B------:R-:W-:Y:S01]  /*6750*/  F2FP.F16.F32.PACK_AB R98, RZ, R98 ;  /* 0x00000062ff62723e */ /* 0x000fe200000000ff */
[----:B------:R-:W-:Y:S01]  /*6760*/  FMUL R88, R88, R104 ;  /* 0x0000006858587220 */ /* 0x000fe20000400000 */
[C---:B------:R-:W-:Y:S01]  /*6770*/  ISETP.GT.AND P2, PT, R6.reuse, 0x8, PT ;  /* 0x000000080600780c */ /* 0x040fe20003f44270 */
[----:B------:R-:W-:Y:S01]  /*6780*/  @P1 STG.E.U16 desc[UR36][R10.64+0x2], R99 ;  /* 0x000002630a001986 */ /* 0x000fe2000c101524 */
[----:B------:R-:W-:Y:S01]  /*6790*/  ISETP.GT.AND P1, PT, R6, 0x9, PT ;  /* 0x000000090600780c */ /* 0x000fe20003f24270 */
[----:B------:R-:W-:Y:S01]  /*67a0*/  IMAD.WIDE.U32 R12, R4, 0xf0, R10 ;  /* 0x000000f0040c7825 */ /* 0x000fe200078e000a */
[----:B------:R-:W-:-:S03]  /*67b0*/  F2FP.F16.F32.PACK_AB R101, RZ, R101 ;  /* 0x00000065ff65723e */ /* 0x000fc600000000ff */
[-C--:B------:R-:W-:Y:S01]  /*67c0*/  FMUL R89, R89, R104.reuse ;  /* 0x0000006859597220 */ /* 0x080fe20000400000 */
[C---:B------:R-:W-:Y:S01]  /*67d0*/  ISETP.GT.AND P4, PT, R3.reuse, RZ, P1 ;  /* 0x000000ff0300720c */ /* 0x040fe20000f84270 */
[----:B------:R-:W-:Y:S01]  /*67e0*/  FMUL R90, R90, R104 ;  /* 0x000000685a5a7220 */ /* 0x000fe20000400000 */
[----:B------:R-:W-:Y:S01]  /*67f0*/  F2FP.F16.F32.PACK_AB R100, RZ, R100 ;  /* 0x00000064ff64723e */ /* 0x000fe200000000ff */
[----:B------:R-:W-:Y:S01]  /*6800*/  @P5 STG.E.U16 desc[UR36][R10.64], R98 ;  /* 0x000000620a005986 */ /* 0x000fe2000c101524 */
[----:B------:R-:W-:Y:S01]  /*6810*/  ISETP.GT.AND P5, PT, R3, RZ, P2 ;  /* 0x000000ff0300720c */ /* 0x000fe200017a4270 */
[----:B0-----:R-:W-:Y:S01]  /*6820*/  IMAD R97, R5, 0xf0, RZ ;  /* 0x000000f005617824 */ /* 0x001fe200078e02ff */
[----:B------:R-:W-:Y:S01]  /*6830*/  F2FP.F16.F32.PACK_AB R103, RZ, R103 ;  /* 0x00000067ff67723e */ /* 0x000fe200000000ff */
[----:B------:R-:W-:Y:S01]  /*6840*/  FMUL R91, R91, R104 ;  /* 0x000000685b5b7220 */ /* 0x000fe20000400000 */
[----:B------:R-:W-:Y:S01]  /*6850*/  F2FP.F16.F32.PACK_AB R102, RZ, R102 ;  /* 0x00000066ff66723e */ /* 0x000fe200000000ff */
[----:B------:R-:W-:Y:S01]  /*6860*/  IMAD.IADD R13, R97, 0x1, R13 ;  /* 0x00000001610d7824 */ /* 0x000fe200078e020d */
[----:B------:R-:W-:Y:S01]  /*6870*/  F2FP.F16.F32.PACK_AB R88, RZ, R88 ;  /* 0x00000058ff58723e */ /* 0x000fe200000000ff */
[-C--:B------:R-:W-:Y:S01]  /*6880*/  FMUL R92, R92, R104.reuse ;  /* 0x000000685c5c7220 */ /* 0x080fe20000400000 */
[----:B------:R-:W-:Y:S01]  /*6890*/  F2FP.F16.F32.PACK_AB R89, RZ, R89 ;  /* 0x00000059ff59723e */ /* 0x000fe200000000ff */
[----:B------:R-:W-:Y:S01]  /*68a0*/  @P4 STG.E.U16 desc[UR36][R8.64+0x12], R101 ;  /* 0x0000126508004986 */ /* 0x000fe2000c101524 */
[----:B------:R-:W-:Y:S01]  /*68b0*/  ISETP.GT.AND P4, PT, R3, 0x8, P1 ;  /* 0x000000080300780c */ /* 0x000fe20000f84270 */
[----:B------:R-:W-:Y:S01]  /*68c0*/  FMUL R93, R93, R104 ;  /* 0x000000685d5d7220 */ /* 0x000fe20000400000 */
[----:B------:R-:W-:Y:S01]  /*68d0*/  F2FP.F16.F32.PACK_AB R90, RZ, R90 ;  /* 0x0000005aff5a723e */ /* 0x000fe200000000ff */
[----:B------:R-:W-:Y:S01]  /*68e0*/  @P5 STG.E.U16 desc[UR36][R8.64+0x10], R100 ;  /* 0x0000106408005986 */ /* 0x000fe2000c101524 */
[----:B------:R-:W-:Y:S01]  /*68f0*/  ISETP.GT.AND P5, PT, R3, 0x8, P2 ;  /* 0x000000080300780c */ /* 0x000fe200017a4270 */
[-C--:B------:R-:W-:Y:S01]  /*6900*/  FMUL R94, R94, R104.reuse ;  /* 0x000000685e5e7220 */ /* 0x080fe20000400000 */
[----:B------:R-:W-:Y:S01]  /*6910*/  F2FP.F16.F32.PACK_AB R91, RZ, R91 ;  /* 0x0000005bff5b723e */ /* 0x000fe200000000ff */
[----:B------:R-:W-:Y:S01]  /*6920*/  FMUL R95, R95, R104 ;  /* 0x000000685f5f7220 */ /* 0x000fe20000400000 */
[----:B------:R-:W-:Y:S01]  /*6930*/  F2FP.F16.F32.PACK_AB R92, RZ, R92 ;  /* 0x0000005cff5c723e */ /* 0x000fe200000000ff */
[-C--:B------:R-:W-:Y:S01]  /*6940*/  FMUL R81, R81, R104.reuse ;  /* 0x0000006851517220 */ /* 0x080fe20000400000 */
[----:B------:R-:W-:Y:S01]  /*6950*/  F2FP.F16.F32.PACK_AB R93, RZ, R93 ;  /* 0x0000005dff5d723e */ /* 0x000fe200000000ff */
[----:B------:R-:W-:Y:S01]  /*6960*/  FMUL R80, R80, R104 ;  /* 0x0000006850507220 */ /* 0x000fe20000400000 */
[----:B------:R-:W-:Y:S01]  /*6970*/  F2FP.F16.F32.PACK_AB R94, RZ, R94 ;  /* 0x0000005eff5e723e */ /* 0x000fe200000000ff */
[----:B------:R-:W-:Y:S01]  /*6980*/  @P4 STG.E.U16 desc[UR36][R10.64+0x12], R103 ;  /* 0x000012670a004986 */ /* 0x000fe2000c101524 */
[C---:B------:R-:W-:Y:S01]  /*6990*/  ISETP.GT.AND P4, PT, R3.reuse, 0x80, P0 ;  /* 0x000000800300780c */ /* 0x040fe20000784270 */
[-C--:B------:R-:W-:Y:S01]  /*69a0*/  FMUL R82, R82, R104.reuse ;  /* 0x0000006852527220 */ /* 0x080fe20000400000 */
[C---:B------:R-:W-:Y:S01]  /*69b0*/  ISETP.GT.AND P0, PT, R3.reuse, 0x88, P0 ;  /* 0x000000880300780c */ /* 0x040fe20000704270 */
[----:B------:R-:W-:Y:S01]  /*69c0*/  @P5 STG.E.U16 desc[UR36][R10.64+0x10], R102 ;  /* 0x000010660a005986 */ /* 0x000fe2000c101524 */
[----:B------:R-:W-:Y:S01]  /*69d0*/  ISETP.GT.AND P5, PT, R3, 0x80, P3 ;  /* 0x000000800300780c */ /* 0x000fe20001fa4270 */
[-C--:B------:R-:W-:Y:S01]  /*69e0*/  FMUL R83, R83, R104.reuse ;  /* 0x0000006853537220 */ /* 0x080fe20000400000 */
[----:B------:R-:W-:Y:S01]  /*69f0*/  ISETP.GT.AND P3, PT, R3, 0x88, P3 ;  /* 0x000000880300780c */ /* 0x000fe20001f64270 */
[-C--:B------:R-:W-:Y:S01]  /*6a00*/  FMUL R84, R84, R104.reuse ;  /* 0x0000006854547220 */ /* 0x080fe20000400000 */
[----:B------:R-:W-:Y:S01]  /*6a10*/  F2FP.F16.F32.PACK_AB R95, RZ, R95 ;  /* 0x0000005fff5f723e */ /* 0x000fe200000000ff */
[-C--:B------:R-:W-:Y:S01]  /*6a20*/  FMUL R85, R85, R104.reuse ;  /* 0x0000006855557220 */ /* 0x080fe20000400000 */
[----:B------:R-:W-:Y:S01]  /*6a30*/  F2FP.F16.F32.PACK_AB R81, RZ, R81 ;  /* 0x00000051ff51723e */ /* 0x000fe200000000ff */
[----:B------:R-:W-:Y:S01]  /*6a40*/  FMUL R86, R86, R104 ;  /* 0x0000006856567220 */ /* 0x000fe20000400000 */
[----:B------:R-:W-:Y:S01]  /*6a50*/  F2FP.F16.F32.PACK_AB R80, RZ, R80 ;  /* 0x00000050ff50723e */ /* 0x000fe200000000ff */
[----:B------:R0:W-:Y:S01]  /*6a60*/  @P4 STG.E.U16 desc[UR36][R12.64], R88 ;  /* 0x000000580c004986 */ /* 0x0001e2000c101524 */
[----:B------:R-:W-:Y:S01]  /*6a70*/  IADD3 R14, P4, R105, R12, RZ ;  /* 0x0000000c690e7210 */ /* 0x000fe20007f9e0ff */
[----:B------:R-:W-:Y:S01]  /*6a80*/  FMUL R87, R87, R104 ;  /* 0x0000006857577220 */ /* 0x000fe20000400000 */
[----:B------:R-:W-:Y:S01]  /*6a90*/  F2FP.F16.F32.PACK_AB R82, RZ, R82 ;  /* 0x00000052ff52723e */ /* 0x000fe200000000ff */
[----:B------:R1:W-:Y:S01]  /*6aa0*/  @P5 STG.E.U16 desc[UR36][R12.64+0x2], R89 ;  /* 0x000002590c005986 */ /* 0x0003e2000c101524 */
[----:B------:R-:W-:Y:S01]  /*6ab0*/  ISETP.GT.AND P5, PT, R3, 0x80, P2 ;  /* 0x000000800300780c */ /* 0x000fe200017a4270 */
[----:B------:R-:W-:Y:S01]  /*6ac0*/  IMAD.X R15, R7, 0x1, R13, P4 ;  /* 0x00000001070f7824 */ /* 0x000fe200020e060d */
[C---:B------:R-:W-:Y:S01]  /*6ad0*/  ISETP.GT.AND P4, PT, R3.reuse, 0x80, P1 ;  /* 0x000000800300780c */ /* 0x040fe20000f84270 */
[----:B------:R-:W-:Y:S01]  /*6ae0*/  FMUL R72, R72, R104 ;  /* 0x0000006848487220 */ /* 0x000fe20000400000 */
[----:B------:R-:W-:Y:S01]  /*6af0*/  ISETP.GT.AND P1, PT, R3, 0x88, P1 ;  /* 0x000000880300780c */ /* 0x000fe20000f24270 */
[----:B------:R-:W-:Y:S01]  /*6b00*/  IMAD.WIDE.U32 R4, R4, 0xf0, R10 ;  /* 0x000000f004047825 */ /* 0x000fe200078e000a */
[----:B------:R-:W-:Y:S01]  /*6b10*/  @P0 STG.E.U16 desc[UR36][R14.64], R90 ;  /* 0x0000005a0e000986 */ /* 0x000fe2000c101524 */
[----:B------:R-:W-:-:S02]  /*6b20*/  ISETP.GT.AND P0, PT, R6, 0x11, PT ;  /* 0x000000110600780c */ /* 0x000fc40003f04270 */
[----:B------:R-:W-:Y:S01]  /*6b30*/  FMUL R73, R73, R104 ;  /* 0x0000006849497220 */ /* 0x000fe20000400000 */
[----:B------:R-:W-:Y:S01]  /*6b40*/  F2FP.F16.F32.PACK_AB R83, RZ, R83 ;  /* 0x00000053ff53723e */ /* 0x000fe200000000ff */
[----:B------:R-:W-:Y:S01]  /*6b50*/  IMAD.IADD R5, R97, 0x1, R5 ;  /* 0x0000000161057824 */ /* 0x000fe200078e0205 */
[----:B------:R-:W-:Y:S01]  /*6b60*/  F2FP.F16.F32.PACK_AB R84, RZ, R84 ;  /* 0x00000054ff54723e */ /* 0x000fe200000000ff */
[----:B------:R-:W-:Y:S01]  /*6b70*/  FMUL R74, R74, R104 ;  /* 0x000000684a4a7220 */ /* 0x000fe20000400000 */
[--C-:B------:R-:W-:Y:S01]  /*6b80*/  @P5 IMAD.MOV.U32 R20, RZ, RZ, R12.reuse ;  /* 0x000000ffff145224 */ /* 0x100fe200078e000c */
[----:B------:R-:W-:Y:S01]  /*6b90*/  F2FP.F16.F32.PACK_AB R85, RZ, R85 ;  /* 0x00000055ff55723e */ /* 0x000fe200000000ff */
[--C-:B------:R-:W-:Y:S01]  /*6ba0*/  @P5 IMAD.MOV.U32 R21, RZ, RZ, R13.reuse ;  /* 0x000000ffff155224 */ /* 0x100fe200078e000d */
[----:B------:R-:W-:Y:S01]  /*6bb0*/  F2FP.F16.F32.PACK_AB R86, RZ, R86 ;  /* 0x00000056ff56723e */ /* 0x000fe200000000ff */
[----:B0-----:R-:W-:Y:S01]  /*6bc0*/  @P4 IMAD.MOV.U32 R88, RZ, RZ, R12 ;  /* 0x000000ffff584224 */ /* 0x001fe200078e000c */
[----:B------:R-:W-:Y:S01]  /*6bd0*/  F2FP.F16.F32.PACK_AB R87, RZ, R87 ;  /* 0x00000057ff57723e */ /* 0x000fe200000000ff */
[----:B-1----:R-:W-:Y:S01]  /*6be0*/  @P4 IMAD.MOV.U32 R89, RZ, RZ, R13 ;  /* 0x000000ffff594224 */ /* 0x002fe200078e000d */
[----:B------:R-:W-:Y:S01]  /*6bf0*/  F2FP.F16.F32.PACK_AB R72, RZ, R72 ;  /* 0x00000048ff48723e */ /* 0x000fe200000000ff */
[--C-:B------:R-:W-:Y:S01]  /*6c00*/  @P3 IMAD.MOV.U32 R12, RZ, RZ, R14.reuse ;  /* 0x000000ffff0c3224 */ /* 0x100fe200078e000e */
[----:B------:R-:W-:Y:S01]  /*6c10*/  F2FP.F16.F32.PACK_AB R73, RZ, R73 ;  /* 0x00000049ff49723e */ /* 0x000fe200000000ff */
[--C-:B------:R-:W-:Y:S01]  /*6c20*/  @P3 IMAD.MOV.U32 R13, RZ, RZ, R15.reuse ;  /* 0x000000ffff0d3224 */ /* 0x100fe200078e000f */
[----:B------:R-:W-:Y:S01]  /*6c30*/  F2FP.F16.F32.PACK_AB R74, RZ, R74 ;  /* 0x0000004aff4a723e */ /* 0x000fe200000000ff */
[-C--:B------:R-:W-:Y:S01]  /*6c40*/  FMUL R75, R75, R104.reuse ;  /* 0x000000684b4b7220 */ /* 0x080fe20000400000 */
[-C--:B------:R-:W-:Y:S01]  /*6c50*/  FMUL R76, R76, R104.reuse ;  /* 0x000000684c4c7220 */ /* 0x080fe20000400000 */
[-C--:B------:R-:W-:Y:S01]  /*6c60*/  FMUL R77, R77, R104.reuse ;  /* 0x000000684d4d7220 */ /* 0x080fe20000400000 */
[----:B------:R0:W-:Y:S01]  /*6c70*/  @P3 STG.E.U16 desc[UR36][R12.64+0x2], R91 ;  /* 0x0000025b0c003986 */ /* 0x0001e2000c101524 */
[----:B------:R-:W-:Y:S01]  /*6c80*/  ISETP.GT.AND P3, PT, R3, 0x88, P2 ;  /* 0x000000880300780c */ /* 0x000fe20001764270 */
[-C--:B------:R-:W-:Y:S01]  /*6c90*/  FMUL R79, R79, R104.reuse ;  /* 0x000000684f4f7220 */ /* 0x080fe20000400000 */
[----:B------:R-:W-:Y:S01]  /*6ca0*/  ISETP.GT.AND P2, PT, R6, 0x10, PT ;  /* 0x000000100600780c */ /* 0x000fe20003f44270 */
[----:B------:R-:W-:Y:S01]  /*6cb0*/  @P5 STG.E.U16 desc[UR36][R20.64+0x10], R92 ;  /* 0x0000105c14005986 */ /* 0x000fe2000c101524 */
[C---:B------:R-:W-:Y:S01]  /*6cc0*/  ISETP.GT.AND P5, PT, R3.reuse, RZ, P0 ;  /* 0x000000ff0300720c */ /* 0x040fe200007a4270 */
[-C--:B------:R-:W-:Y:S01]  /*6cd0*/  FMUL R78, R78, R104.reuse ;  /* 0x000000684e4e7220 */ /* 0x080fe20000400000 */
[----:B------:R-:W-:Y:S01]  /*6ce0*/  F2FP.F16.F32.PACK_AB R75, RZ, R75 ;  /* 0x0000004bff4b723e */ /* 0x000fe200000000ff */
[----:B------:R-:W-:Y:S01]  /*6cf0*/  @P4 STG.E.U16 desc[UR36][R88.64+0x12], R93 ;  /* 0x0000125d58004986 */ /* 0x000fe2000c101524 */
[----:B------:R-:W-:Y:S01]  /*6d00*/  ISETP.GT.AND P4, PT, R3, RZ, P2 ;  /* 0x000000ff0300720c */ /* 0x000fe20001784270 */
[----:B------:R-:W-:Y:S01]  /*6d10*/  FMUL R64, R64, R104 ;  /* 0x0000006840407220 */ /* 0x000fe20000400000 */
[----:B------:R-:W-:Y:S01]  /*6d20*/  F2FP.F16.F32.PACK_AB R76, RZ, R76 ;  /* 0x0000004cff4c723e */ /* 0x000fe200000000ff */
[----:B------:R-:W-:Y:S01]  /*6d30*/  FMUL R65, R65, R104 ;  /* 0x0000006841417220 */ /* 0x000fe20000400000 */
[----:B------:R-:W-:Y:S01]  /*6d40*/  F2FP.F16.F32.PACK_AB R77, RZ, R77 ;  /* 0x0000004dff4d723e */ /* 0x000fe200000000ff */
[----:B0-----:R-:W-:Y:S01]  /*6d50*/  @P3 IMAD.MOV.U32 R12, RZ, RZ, R14 ;  /* 0x000000ffff0c3224 */ /* 0x001fe200078e000e */
[----:B------:R-:W-:Y:S01]  /*6d60*/  F2FP.F16.F32.PACK_AB R79, RZ, R79 ;  /* 0x0000004fff4f723e */ /* 0x000fe200000000ff */
[----:B------:R-:W-:Y:S01]  /*6d70*/  @P3 IMAD.MOV.U32 R13, RZ, RZ, R15 ;  /* 0x000000ffff0d3224 */ /* 0x000fe200078e000f */
[----:B------:R-:W-:Y:S01]  /*6d80*/  F2FP.F16.F32.PACK_AB R78, RZ, R78 ;  /* 0x0000004eff4e723e */ /* 0x000fe200000000ff */
[-C--:B------:R-:W-:Y:S01]  /*6d90*/  FMUL R67, R67, R104.reuse ;  /* 0x0000006843437220 */ /* 0x080fe20000400000 */
[----:B------:R-:W-:Y:S01]  /*6da0*/  FMUL R66, R66, R104 ;  /* 0x0000006842427220 */ /* 0x000fe20000400000 */
[----:B------:R-:W-:Y:S01]  /*6db0*/  F2FP.F16.F32.PACK_AB R64, RZ, R64 ;  /* 0x00000040ff40723e */ /* 0x000fe200000000ff */
[----:B------:R0:W-:Y:S01]  /*6dc0*/  @P3 STG.E.U16 desc[UR36][R12.64+0x10], R94 ;  /* 0x0000105e0c003986 */ /* 0x0001e2000c101524 */
[----:B------:R-:W-:Y:S01]  /*6dd0*/  ISETP.GT.AND P3, PT, R3, 0x8, P2 ;  /* 0x000000080300780c */ /* 0x000fe20001764270 */
[-C--:B------:R-:W-:Y:S01]  /*6de0*/  FMUL R68, R68, R104.reuse ;  /* 0x0000006844447220 */ /* 0x080fe20000400000 */
[----:B------:R-:W-:Y:S01]  /*6df0*/  F2FP.F16.F32.PACK_AB R65, RZ, R65 ;  /* 0x00000041ff41723e */ /* 0x000fe200000000ff */
[----:B------:R1:W-:Y:S01]  /*6e00*/  @P1 STG.E.U16 desc[UR36][R14.64+0x12], R95 ;  /* 0x0000125f0e001986 */ /* 0x0003e2000c101524 */
[----:B------:R-:W-:Y:S01]  /*6e10*/  ISETP.GT.AND P1, PT, R6, 0x18, PT ;  /* 0x000000180600780c */ /* 0x000fe20003f24270 */
[-C--:B------:R-:W-:Y:S01]  /*6e20*/  FMUL R69, R69, R104.reuse ;  /* 0x0000006845457220 */ /* 0x080fe20000400000 */
[----:B------:R-:W-:Y:S01]  /*6e30*/  F2FP.F16.F32.PACK_AB R67, RZ, R67 ;  /* 0x00000043ff43723e */ /* 0x000fe200000000ff */
[----:B------:R1:W-:Y:S01]  /*6e40*/  @P5 STG.E.U16 desc[UR36][R8.64+0x22], R81 ;  /* 0x0000225108005986 */ /* 0x0003e2000c101524 */
[C---:B------:R-:W-:Y:S01]  /*6e50*/  ISETP.GT.AND P5, PT, R3.reuse, 0x8, P0 ;  /* 0x000000080300780c */ /* 0x040fe200007a4270 */
[----:B------:R-:W-:Y:S01]  /*6e60*/  FMUL R70, R70, R104 ;  /* 0x0000006846467220 */ /* 0x000fe20000400000 */
[----:B------:R-:W-:Y:S01]  /*6e70*/  F2FP.F16.F32.PACK_AB R66, RZ, R66 ;  /* 0x00000042ff42723e */ /* 0x000fe200000000ff */
[----:B------:R1:W-:Y:S01]  /*6e80*/  @P4 STG.E.U16 desc[UR36][R8.64+0x20], R80 ;  /* 0x0000205008004986 */ /* 0x0003e2000c101524 */
[----:B------:R-:W-:Y:S01]  /*6e90*/  ISETP.GT.AND P4, PT, R3, RZ, P1 ;  /* 0x000000ff0300720c */ /* 0x000fe20000f84270 */
[----:B------:R-:W-:Y:S01]  /*6ea0*/  FMUL R71, R71, R104 ;  /* 0x0000006847477220 */ /* 0x000fe20000400000 */
[----:B------:R-:W-:Y:S01]  /*6eb0*/  F2FP.F16.F32.PACK_AB R68, RZ, R68 ;  /* 0x00000044ff44723e */ /* 0x000fe200000000ff */
[----:B------:R1:W-:Y:S01]  /*6ec0*/  @P3 STG.E.U16 desc[UR36][R10.64+0x20], R82 ;  /* 0x000020520a003986 */ /* 0x0003e2000c101524 */
[----:B------:R-:W-:Y:S01]  /*6ed0*/  ISETP.GT.AND P3, PT, R6, 0x19, PT ;  /* 0x000000190600780c */ /* 0x000fe20003f64270 */
[-C--:B------:R-:W-:Y:S01]  /*6ee0*/  FMUL R56, R56, R104.reuse ;  /* 0x0000006838387220 */ /* 0x080fe20000400000 */
[----:B------:R-:W-:Y:S01]  /*6ef0*/  F2FP.F16.F32.PACK_AB R69, RZ, R69 ;  /* 0x00000045ff45723e */ /* 0x000fe200000000ff */
[----:B------:R-:W-:Y:S01]  /*6f00*/  FMUL R57, R57, R104 ;  /* 0x0000006839397220 */ /* 0x000fe20000400000 */
[----:B------:R-:W-:Y:S01]  /*6f10*/  F2FP.F16.F32.PACK_AB R70, RZ, R70 ;  /* 0x00000046ff46723e */ /* 0x000fe200000000ff */
[----:B------:R1:W-:Y:S01]  /*6f20*/  @P5 STG.E.U16 desc[UR36][R10.64+0x22], R83 ;  /* 0x000022530a005986 */ /* 0x0003e2000c101524 */
[C---:B------:R-:W-:Y:S01]  /*6f30*/  ISETP.GT.AND P5, PT, R3.reuse, RZ, P3 ;  /* 0x000000ff0300720c */ /* 0x040fe20001fa4270 */
[-C--:B------:R-:W-:Y:S01]  /*6f40*/  FMUL R58, R58, R104.reuse ;  /* 0x000000683a3a7220 */ /* 0x080fe20000400000 */
[----:B------:R-:W-:Y:S01]  /*6f50*/  F2FP.F16.F32.PACK_AB R71, RZ, R71 ;  /* 0x00000047ff47723e */ /* 0x000fe200000000ff */
[----:B------:R1:W-:Y:S01]  /*6f60*/  @P4 STG.E.U16 desc[UR36][R8.64+0x30], R84 ;  /* 0x0000305408004986 */ /* 0x0003e2000c101524 */
[----:B------:R-:W-:Y:S01]  /*6f70*/  ISETP.GT.AND P4, PT, R3, 0x8, P1 ;  /* 0x000000080300780c */ /* 0x000fe20000f84270 */
[----:B------:R-:W-:Y:S01]  /*6f80*/  FMUL R59, R59, R104 ;  /* 0x000000683b3b7220 */ /* 0x000fe20000400000 */
[----:B------:R-:W-:Y:S01]  /*6f90*/  F2FP.F16.F32.PACK_AB R56, RZ, R56 ;  /* 0x00000038ff38723e */ /* 0x000fe200000000ff */
[-C--:B------:R-:W-:Y:S01]  /*6fa0*/  FMUL R61, R61, R104.reuse ;  /* 0x000000683d3d7220 */ /* 0x080fe20000400000 */
[----:B------:R-:W-:Y:S01]  /*6fb0*/  F2FP.F16.F32.PACK_AB R57, RZ, R57 ;  /* 0x00000039ff39723e */ /* 0x000fe200000000ff */
[----:B------:R-:W-:Y:S01]  /*6fc0*/  FMUL R60, R60, R104 ;  /* 0x000000683c3c7220 */ /* 0x000fe20000400000 */
[----:B------:R-:W-:Y:S01]  /*6fd0*/  F2FP.F16.F32.PACK_AB R58, RZ, R58 ;  /* 0x0000003aff3a723e */ /* 0x000fe200000000ff */
[-C--:B------:R-:W-:Y:S01]  /*6fe0*/  FMUL R62, R62, R104.reuse ;  /* 0x000000683e3e7220 */ /* 0x080fe20000400000 */
[----:B------:R-:W-:Y:S01]  /*6ff0*/  F2FP.F16.F32.PACK_AB R59, RZ, R59 ;  /* 0x0000003bff3b723e */ /* 0x000fe200000000ff */
[----:B------:R1:W-:Y:S01]  /*7000*/  @P5 STG.E.U16 desc[UR36][R8.64+0x32], R85 ;  /* 0x0000325508005986 */ /* 0x0003e2000c101524 */
[----:B------:R-:W-:Y:S01]  /*7010*/  ISETP.GT.AND P5, PT, R3, 0x8, P3 ;  /* 0x000000080300780c */ /* 0x000fe20001fa4270 */
[-C--:B------:R-:W-:Y:S01]  /*7020*/  FMUL R63, R63, R104.reuse ;  /* 0x000000683f3f7220 */ /* 0x080fe20000400000 */
[----:B------:R-:W-:Y:S01]  /*7030*/  F2FP.F16.F32.PACK_AB R61, RZ, R61 ;  /* 0x0000003dff3d723e */ /* 0x000fe200000000ff */
[----:B------:R1:W-:Y:S01]  /*7040*/  @P4 STG.E.U16 desc[UR36][R10.64+0x30], R86 ;  /* 0x000030560a004986 */ /* 0x0003e2000c101524 */
[C---:B------:R-:W-:Y:S01]  /*7050*/  ISETP.GT.AND P4, PT, R3.reuse, 0x80, P2 ;  /* 0x000000800300780c */ /* 0x040fe20001784270 */
[-C--:B------:R-:W-:Y:S01]  /*7060*/  FMUL R48, R48, R104.reuse ;  /* 0x0000006830307220 */ /* 0x080fe20000400000 */
[----:B------:R-:W-:Y:S01]  /*7070*/  ISETP.GT.AND P2, PT, R3, 0x88, P2 ;  /* 0x000000880300780c */ /* 0x000fe20001744270 */
[----:B------:R-:W-:Y:S01]  /*7080*/  FMUL R49, R49, R104 ;  /* 0x0000006831317220 */ /* 0x000fe20000400000 */
[----:B------:R-:W-:Y:S01]  /*7090*/  F2FP.F16.F32.PACK_AB R60, RZ, R60 ;  /* 0x0000003cff3c723e */ /* 0x000fe200000000ff */
[----:B------:R-:W-:Y:S01]  /*70a0*/  FMUL R51, R51, R104 ;  /* 0x0000006833337220 */ /* 0x000fe20000400000 */
[----:B------:R-:W-:Y:S01]  /*70b0*/  F2FP.F16.F32.PACK_AB R62, RZ, R62 ;  /* 0x0000003eff3e723e */ /* 0x000fe200000000ff */
[----:B------:R-:W-:Y:S01]  /*70c0*/  FMUL R50, R50, R104 ;  /* 0x0000006832327220 */ /* 0x000fe20000400000 */
[----:B------:R-:W-:Y:S01]  /*70d0*/  F2FP.F16.F32.PACK_AB R63, RZ, R63 ;  /* 0x0000003fff3f723e */ /* 0x000fe200000000ff */
[----:B------:R1:W-:Y:S01]  /*70e0*/  @P5 STG.E.U16 desc[UR36][R10.64+0x32], R87 ;  /* 0x000032570a005986 */ /* 0x0003e2000c101524 */
[----:B0-----:R-:W-:Y:S01]  /*70f0*/  IADD3 R12, P5, R105, R4, RZ ;  /* 0x00000004690c7210 */ /* 0x001fe20007fbe0ff */
[----:B------:R-:W-:Y:S01]  /*7100*/  FMUL R52, R52, R104 ;  /* 0x0000006834347220 */ /* 0x000fe20000400000 */
[----:B------:R-:W-:Y:S01]  /*7110*/  F2FP.F16.F32.PACK_AB R48, RZ, R48 ;  /* 0x00000030ff30723e */ /* 0x000fe200000000ff */
[----:B------:R1:W-:Y:S01]  /*7120*/  @P4 STG.E.U16 desc[UR36][R4.64+0x20], R72 ;  /* 0x0000204804004986 */ /* 0x0003e2000c101524 */
[----:B------:R-:W-:Y:S01]  /*7130*/  ISETP.GT.AND P4, PT, R3, 0x80, P0 ;  /* 0x000000800300780c */ /* 0x000fe20000784270 */
[----:B------:R-:W-:Y:S01]  /*7140*/  IMAD.X R13, R7, 0x1, R5, P5 ;  /* 0x00000001070d7824 */ /* 0x000fe200028e0605 */
[----:B------:R-:W-:Y:S01]  /*7150*/  ISETP.GT.AND P0, PT, R3, 0x88, P0 ;  /* 0x000000880300780c */ /* 0x000fe20000704270 */
[-C--:B------:R-:W-:Y:S01]  /*7160*/  FMUL R53, R53, R104.reuse ;  /* 0x0000006835357220 */ /* 0x080fe20000400000 */
[----:B------:R-:W-:Y:S01]  /*7170*/  F2FP.F16.F32.PACK_AB R49, RZ, R49 ;  /* 0x00000031ff31723e */ /* 0x000fe200000000ff */
[-C--:B------:R-:W-:Y:S01]  /*7180*/  FMUL R54, R54, R104.reuse ;  /* 0x0000006836367220 */ /* 0x080fe20000400000 */
[----:B------:R-:W-:Y:S01]  /*7190*/  F2FP.F16.F32.PACK_AB R51, RZ, R51 ;  /* 0x00000033ff33723e */ /* 0x000fe200000000ff */
[----:B------:R-:W-:Y:S01]  /*71a0*/  FMUL R55, R55, R104 ;  /* 0x0000006837377220 */ /* 0x000fe20000400000 */
[----:B------:R-:W-:Y:S01]  /*71b0*/  F2FP.F16.F32.PACK_AB R50, RZ, R50 ;  /* 0x00000032ff32723e */ /* 0x000fe200000000ff */
[----:B------:R-:W-:Y:S01]  /*71c0*/  FMUL R40, R40, R104 ;  /* 0x0000006828287220 */ /* 0x000fe20000400000 */
[----:B------:R-:W-:Y:S01]  /*71d0*/  F2FP.F16.F32.PACK_AB R52, RZ, R52 ;  /* 0x00000034ff34723e */ /* 0x000fe200000000ff */
[-C--:B------:R-:W-:Y:S01]  /*71e0*/  FMUL R41, R41, R104.reuse ;  /* 0x0000006829297220 */ /* 0x080fe20000400000 */
[----:B------:R-:W-:Y:S01]  /*71f0*/  F2FP.F16.F32.PACK_AB R53, RZ, R53 ;  /* 0x00000035ff35723e */ /* 0x000fe200000000ff */
[----:B------:R1:W-:Y:S01]  /*7200*/  @P4 STG.E.U16 desc[UR36][R4.64+0x22], R73 ;  /* 0x0000224904004986 */ /* 0x0003e2000c101524 */
[C---:B------:R-:W-:Y:S01]  /*7210*/  ISETP.GT.AND P4, PT, R3.reuse, 0x80, P1 ;  /* 0x000000800300780c */ /* 0x040fe20000f84270 */
[-C--:B------:R-:W-:Y:S01]  /*7220*/  FMUL R42, R42, R104.reuse ;  /* 0x000000682a2a7220 */ /* 0x080fe20000400000 */
[C---:B------:R-:W-:Y:S01]  /*7230*/  ISETP.GT.AND P1, PT, R3.reuse, 0x88, P1 ;  /* 0x000000880300780c */ /* 0x040fe20000f24270 */
[----:B------:R1:W-:Y:S01]  /*7240*/  @P2 STG.E.U16 desc[UR36][R12.64+0x20], R74 ;  /* 0x0000204a0c002986 */ /* 0x0003e2000c101524 */
[----:B------:R-:W-:Y:S01]  /*7250*/  ISETP.GT.AND P2, PT, R3, 0x80, P3 ;  /* 0x000000800300780c */ /* 0x000fe20001f44270 */
[----:B------:R-:W-:Y:S01]  /*7260*/  FMUL R43, R43, R104 ;  /* 0x000000682b2b7220 */ /* 0x000fe20000400000 */
[----:B------:R-:W-:Y:S01]  /*7270*/  ISETP.GT.AND P3, PT, R3, 0x88, P3 ;  /* 0x000000880300780c */ /* 0x000fe20001f64270 */
[----:B------:R1:W-:Y:S01]  /*7280*/  @P0 STG.E.U16 desc[UR36][R12.64+0x22], R75 ;  /* 0x0000224b0c000986 */ /* 0x0003e2000c101524 */
[----:B------:R-:W-:Y:S01]  /*7290*/  F2FP.F16.F32.PACK_AB R54, RZ, R54 ;  /* 0x00000036ff36723e */ /* 0x000fe200000000ff */
[-C--:B------:R-:W-:Y:S01]  /*72a0*/  FMUL R44, R44, R104.reuse ;  /* 0x000000682c2c7220 */ /* 0x080fe20000400000 */
[----:B------:R-:W-:Y:S01]  /*72b0*/  F2FP.F16.F32.PACK_AB R55, RZ, R55 ;  /* 0x00000037ff37723e */ /* 0x000fe200000000ff */
[----:B------:R-:W-:Y:S01]  /*72c0*/  FMUL R45, R45, R104 ;  /* 0x000000682d2d7220 */ /* 0x000fe20000400000 */
[----:B------:R-:W-:Y:S01]  /*72d0*/  F2FP.F16.F32.PACK_AB R40, RZ, R40 ;  /* 0x00000028ff28723e */ /* 0x000fe200000000ff */
[----:B------:R1:W-:Y:S01]  /*72e0*/  @P4 STG.E.U16 desc[UR36][R4.64+0x30], R76 ;  /* 0x0000304c04004986 */ /* 0x0003e2000c101524 */
[----:B------:R-:W-:Y:S01]  /*72f0*/  F2FP.F16.F32.PACK_AB R41, RZ, R41 ;  /* 0x00000029ff29723e */ /* 0x000fe200000000ff */
[----:B------:R-:W-:Y:S01]  /*7300*/  FMUL R46, R46, R104 ;  /* 0x000000682e2e7220 */ /* 0x000fe20000400000 */
[----:B------:R-:W-:Y:S01]  /*7310*/  F2FP.F16.F32.PACK_AB R42, RZ, R42 ;  /* 0x0000002aff2a723e */ /* 0x000fe200000000ff */
[----:B------:R1:W-:Y:S01]  /*7320*/  @P2 STG.E.U16 desc[UR36][R4.64+0x32], R77 ;  /* 0x0000324d04002986 */ /* 0x0003e2000c101524 */
[C---:B------:R-:W-:Y:S01]  /*7330*/  ISETP.GT.AND P2, PT, R6.reuse, 0x21, PT ;  /* 0x000000210600780c */ /* 0x040fe20003f44270 */
[-C--:B------:R-:W-:Y:S01]  /*7340*/  FMUL R47, R47, R104.reuse ;  /* 0x000000682f2f7220 */ /* 0x080fe20000400000 */
[----:B------:R-:W-:Y:S01]  /*7350*/  F2FP.F16.F32.PACK_AB R43, RZ, R43 ;  /* 0x0000002bff2b723e */ /* 0x000fe200000000ff */
[----:B------:R1:W-:Y:S01]  /*7360*/  @P3 STG.E.U16 desc[UR36][R12.64+0x32], R79 ;  /* 0x0000324f0c003986 */ /* 0x0003e2000c101524 */
[----:B------:R-:W-:Y:S01]  /*7370*/  ISETP.GT.AND P3, PT, R6, 0x20, PT ;  /* 0x000000200600780c */ /* 0x000fe20003f64270 */
[-C--:B------:R-:W-:Y:S01]  /*7380*/  FMUL R32, R32, R104.reuse ;  /* 0x0000006820207220 */ /* 0x080fe20000400000 */
[C---:B------:R-:W-:Y:S01]  /*7390*/  ISETP.GT.AND P4, PT, R3.reuse, RZ, P2 ;  /* 0x000000ff0300720c */ /* 0x040fe20001784270 */
[----:B------:R1:W-:Y:S01]  /*73a0*/  @P1 STG.E.U16 desc[UR36][R12.64+0x30], R78 ;  /* 0x0000304e0c001986 */ /* 0x0003e2000c101524 */
[----:B------:R-:W-:Y:S01]  /*73b0*/  ISETP.GT.AND P0, PT, R3, RZ, P3 ;  /* 0x000000ff0300720c */ /* 0x000fe20001f04270 */
[-C--:B------:R-:W-:Y:S01]  /*73c0*/  FMUL R33, R33, R104.reuse ;  /* 0x0000006821217220 */ /* 0x080fe20000400000 */
[C---:B------:R-:W-:Y:S01]  /*73d0*/  ISETP.GT.AND P1, PT, R3.reuse, 0x8, P2 ;  /* 0x000000080300780c */ /* 0x040fe20001724270 */
[-C--:B------:R-:W-:Y:S01]  /*73e0*/  FMUL R34, R34, R104.reuse ;  /* 0x0000006822227220 */ /* 0x080fe20000400000 */
[----:B------:R-:W-:Y:S01]  /*73f0*/  ISETP.GT.AND P5, PT, R3, 0x8, P3 ;  /* 0x000000080300780c */ /* 0x000fe20001fa4270 */
[----:B------:R-:W-:Y:S01]  /*7400*/  FMUL R35, R35, R104 ;  /* 0x0000006823237220 */ /* 0x000fe20000400000 */
        /* <DEDUP_REMOVED lines=15> */
[----:B------:R-:W-:Y:S01]  /*7500*/  FMUL R24, R24, R104 ;  /* 0x0000006818187220 */ /* 0x000fe20000400000 */
[----:B------:R-:W-:Y:S01]  /*7510*/  F2FP.F16.F32.PACK_AB R34, RZ, R34 ;  /* 0x00000022ff22723e */ /* 0x000fe200000000ff */
[----:B------:R1:W-:Y:S01]  /*7520*/  @P5 STG.E.U16 desc[UR36][R10.64+0x40], R66 ;  /* 0x000040420a005986 */ /* 0x0003e2000c101524 */
[----:B------:R-:W-:Y:S01]  /*7530*/  ISETP.GT.AND P5, PT, R3, RZ, P0 ;  /* 0x000000ff0300720c */ /* 0x000fe200007a4270 */
[-C--:B------:R-:W-:Y:S01]  /*7540*/  FMUL R25, R25, R104.reuse ;  /* 0x0000006819197220 */ /* 0x080fe20000400000 */
[----:B------:R-:W-:Y:S01]  /*7550*/  ISETP.GT.AND P4, PT, R3, RZ, P1 ;  /* 0x000000ff0300720c */ /* 0x000fe20000f84270 */
        /* <DEDUP_REMOVED lines=12> */
[----:B------:R-:W-:Y:S01]  /*7620*/  FMUL R31, R31, R104 ;  /* 0x000000681f1f7220 */ /* 0x000fe20000400000 */
[----:B------:R-:W-:Y:S01]  /*7630*/  F2FP.F16.F32.PACK_AB R24, RZ, R24 ;  /* 0x00000018ff18723e */ /* 0x000fe200000000ff */
[----:B------:R1:W-:Y:S01]  /*7640*/  @P4 STG.E.U16 desc[UR36][R8.64+0x52], R69 ;  /* 0x0000524508004986 */ /* 0x0003e2000c101524 */
[----:B------:R-:W-:-:S02]  /*7650*/  ISETP.GT.AND P4, PT, R3, 0x8, P1 ;  /* 0x000000080300780c */ /* 0x000fc40000f84270 */
[----:B------:R-:W-:Y:S02]  /*7660*/  F2FP.F16.F32.PACK_AB R25, RZ, R25 ;  /* 0x00000019ff19723e */ /* 0x000fe400000000ff */
[----:B------:R-:W-:Y:S02]  /*7670*/  F2FP.F16.F32.PACK_AB R26, RZ, R26 ;  /* 0x0000001aff1a723e */ /* 0x000fe400000000ff */
[----:B------:R-:W-:Y:S02]  /*7680*/  F2FP.F16.F32.PACK_AB R27, RZ, R27 ;  /* 0x0000001bff1b723e */ /* 0x000fe400000000ff */
[----:B------:R-:W-:Y:S01]  /*7690*/  F2FP.F16.F32.PACK_AB R28, RZ, R28 ;  /* 0x0000001cff1c723e */ /* 0x000fe200000000ff */
[----:B------:R1:W-:Y:S01]  /*76a0*/  @P5 STG.E.U16 desc[UR36][R10.64+0x50], R70 ;  /* 0x000050460a005986 */ /* 0x0003e2000c101524 */
[C---:B------:R-:W-:Y:S02]  /*76b0*/  ISETP.GT.AND P5, PT, R3.reuse, 0x80, P3 ;  /* 0x000000800300780c */ /* 0x040fe40001fa4270 */
[C---:B------:R-:W-:Y:S01]  /*76c0*/  ISETP.GT.AND P3, PT, R3.reuse, 0x88, P3 ;  /* 0x000000880300780c */ /* 0x040fe20001f64270 */
[----:B------:R1:W-:Y:S01]  /*76d0*/  @P4 STG.E.U16 desc[UR36][R10.64+0x52], R71 ;  /* 0x000052470a004986 */ /* 0x0003e2000c101524 */
[----:B------:R-:W-:-:S02]  /*76e0*/  ISETP.GT.AND P4, PT, R3, 0x80, P2 ;  /* 0x000000800300780c */ /* 0x000fc40001784270 */
[C---:B------:R-:W-:Y:S02]  /*76f0*/  ISETP.GT.AND P2, PT, R3.reuse, 0x88, P2 ;  /* 0x000000880300780c */ /* 0x040fe40001744270 */
[----:B------:R-:W-:Y:S02]  /*7700*/  F2FP.F16.F32.PACK_AB R29, RZ, R29 ;  /* 0x0000001dff1d723e */ /* 0x000fe400000000ff */
[----:B------:R-:W-:Y:S02]  /*7710*/  F2FP.F16.F32.PACK_AB R30, RZ, R30 ;  /* 0x0000001eff1e723e */ /* 0x000fe400000000ff */
[----:B------:R-:W-:Y:S01]  /*7720*/  F2FP.F16.F32.PACK_AB R31, RZ, R31 ;  /* 0x0000001fff1f723e */ /* 0x000fe200000000ff */
[----:B------:R1:W-:Y:S04]  /*7730*/  @P5 STG.E.U16 desc[UR36][R4.64+0x40], R56 ;  /* 0x0000403804005986 */ /* 0x0003e8000c101524 */
[----:B------:R1:W-:Y:S01]  /*7740*/  @P4 STG.E.U16 desc[UR36][R4.64+0x42], R57 ;  /* 0x0000423904004986 */ /* 0x0003e2000c101524 */
[----:B------:R-:W-:-:S02]  /*7750*/  ISETP.GT.AND P4, PT, R3, 0x80, P0 ;  /* 0x000000800300780c */ /* 0x000fc40000784270 */
[C---:B------:R-:W-:Y:S01]  /*7760*/  ISETP.GT.AND P0, PT, R3.reuse, 0x88, P0 ;  /* 0x000000880300780c */ /* 0x040fe20000704270 */
[----:B------:R1:W-:Y:S01]  /*7770*/  @P3 STG.E.U16 desc[UR36][R12.64+0x40], R58 ;  /* 0x0000403a0c003986 */ /* 0x0003e2000c101524 */
[C---:B------:R-:W-:Y:S02]  /*7780*/  ISETP.GT.AND P3, PT, R3.reuse, 0x80, P1 ;  /* 0x000000800300780c */ /* 0x040fe40000f64270 */
[----:B------:R-:W-:Y:S01]  /*7790*/  ISETP.GT.AND P1, PT, R3, 0x88, P1 ;  /* 0x000000880300780c */ /* 0x000fe20000f24270 */
[----:B------:R1:W-:Y:S01]  /*77a0*/  @P2 STG.E.U16 desc[UR36][R12.64+0x42], R59 ;  /* 0x0000423b0c002986 */ /* 0x0003e2000c101524 */
[----:B------:R-:W-:-:S05]  /*77b0*/  ISETP.GT.AND P2, PT, R6, 0x31, PT ;  /* 0x000000310600780c */ /* 0x000fca0003f44270 */
[----:B------:R1:W-:Y:S01]  /*77c0*/  @P4 STG.E.U16 desc[UR36][R4.64+0x50], R60 ;  /* 0x0000503c04004986 */ /* 0x0003e2000c101524 */
[----:B------:R-:W-:-:S03]  /*77d0*/  ISETP.GT.AND P4, PT, R3, RZ, P2 ;  /* 0x000000ff0300720c */ /* 0x000fc60001784270 */
[----:B------:R1:W-:Y:S01]  /*77e0*/  @P3 STG.E.U16 desc[UR36][R4.64+0x52], R61 ;  /* 0x0000523d04003986 */ /* 0x0003e2000c101524 */
[----:B------:R-:W-:-:S03]  /*77f0*/  ISETP.GT.AND P3, PT, R6, 0x30, PT ;  /* 0x000000300600780c */ /* 0x000fc60003f64270 */
[----:B------:R1:W-:Y:S01]  /*7800*/  @P0 STG.E.U16 desc[UR36][R12.64+0x50], R62 ;  /* 0x0000503e0c000986 */ /* 0x0003e2000c101524 */
[C---:B------:R-:W-:Y:S02]  /*7810*/  ISETP.GT.AND P0, PT, R3.reuse, RZ, P3 ;  /* 0x000000ff0300720c */ /* 0x040fe40001f04270 */
[C---:B------:R-:W-:Y:S01]  /*7820*/  ISETP.GT.AND P5, PT, R3.reuse, 0x8, P3 ;  /* 0x000000080300780c */ /* 0x040fe20001fa4270 */
[----:B------:R1:W-:Y:S01]  /*7830*/  @P1 STG.E.U16 desc[UR36][R12.64+0x52], R63 ;  /* 0x0000523f0c001986 */ /* 0x0003e2000c101524 */
[----:B------:R-:W-:-:S03]  /*7840*/  ISETP.GT.AND P1, PT, R3, 0x8, P2 ;  /* 0x000000080300780c */ /* 0x000fc60001724270 */
[----:B------:R1:W-:Y:S06]  /*7850*/  @P4 STG.E.U16 desc[UR36][R8.64+0x62], R49 ;  /* 0x0000623108004986 */ /* 0x0003ec000c101524 */
[----:B------:R1:W-:Y:S01]  /*7860*/  @P0 STG.E.U16 desc[UR36][R8.64+0x60], R48 ;  /* 0x0000603008000986 */ /* 0x0003e2000c101524 */
[----:B------:R-:W-:-:S03]  /*7870*/  ISETP.GT.AND P0, PT, R6, 0x38, PT ;  /* 0x000000380600780c */ /* 0x000fc60003f04270 */
[----:B------:R1:W-:Y:S01]  /*7880*/  @P1 STG.E.U16 desc[UR36][R10.64+0x62], R51 ;  /* 0x000062330a001986 */ /* 0x0003e2000c101524 */
[----:B------:R-:W-:-:S03]  /*7890*/  ISETP.GT.AND P1, PT, R6, 0x39, PT ;  /* 0x000000390600780c */ /* 0x000fc60003f24270 */
[----:B------:R1:W-:Y:S01]  /*78a0*/  @P5 STG.E.U16 desc[UR36][R10.64+0x60], R50 ;  /* 0x000060320a005986 */ /* 0x0003e2000c101524 */
[C---:B------:R-:W-:Y:S02]  /*78b0*/  ISETP.GT.AND P5, PT, R3.reuse, RZ, P0 ;  /* 0x000000ff0300720c */ /* 0x040fe400007a4270 */
[----:B------:R-:W-:-:S11]  /*78c0*/  ISETP.GT.AND P4, PT, R3, RZ, P1 ;  /* 0x000000ff0300720c */ /* 0x000fd60000f84270 */
[----:B------:R1:W-:Y:S01]  /*78d0*/  @P5 STG.E.U16 desc[UR36][R8.64+0x70], R52 ;  /* 0x0000703408005986 */ /* 0x0003e2000c101524 */
[----:B------:R-:W-:-:S03]  /*78e0*/  ISETP.GT.AND P5, PT, R3, 0x8, P0 ;  /* 0x000000080300780c */ /* 0x000fc600007a4270 */
[----:B------:R1:W-:Y:S01]  /*78f0*/  @P4 STG.E.U16 desc[UR36][R8.64+0x72], R53 ;  /* 0x0000723508004986 */ /* 0x0003e2000c101524 */
[----:B------:R-:W-:-:S09]  /*7900*/  ISETP.GT.AND P4, PT, R3, 0x8, P1 ;  /* 0x000000080300780c */ /* 0x000fd20000f84270 */
[----:B------:R1:W-:Y:S01]  /*7910*/  @P5 STG.E.U16 desc[UR36][R10.64+0x70], R54 ;  /* 0x000070360a005986 */ /* 0x0003e2000c101524 */
[C---:B------:R-:W-:Y:S02]  /*7920*/  ISETP.GT.AND P5, PT, R3.reuse, 0x80, P3 ;  /* 0x000000800300780c */ /* 0x040fe40001fa4270 */
[C---:B------:R-:W-:Y:S01]  /*7930*/  ISETP.GT.AND P3, PT, R3.reuse, 0x88, P3 ;  /* 0x000000880300780c */ /* 0x040fe20001f64270 */
[----:B------:R1:W-:Y:S01]  /*7940*/  @P4 STG.E.U16 desc[UR36][R10.64+0x72], R55 ;  /* 0x000072370a004986 */ /* 0x0003e2000c101524 */
[C---:B------:R-:W-:Y:S02]  /*7950*/  ISETP.GT.AND P4, PT, R3.reuse, 0x80, P2 ;  /* 0x000000800300780c */ /* 0x040fe40001784270 */
[----:B------:R-:W-:-:S07]  /*7960*/  ISETP.GT.AND P2, PT, R3, 0x88, P2 ;  /* 0x000000880300780c */ /* 0x000fce0001744270 */
[----:B------:R1:W-:Y:S04]  /*7970*/  @P5 STG.E.U16 desc[UR36][R4.64+0x60], R40 ;  /* 0x0000602804005986 */ /* 0x0003e8000c101524 */
[----:B------:R1:W-:Y:S01]  /*7980*/  @P4 STG.E.U16 desc[UR36][R4.64+0x62], R41 ;  /* 0x0000622904004986 */ /* 0x0003e2000c101524 */
[C---:B------:R-:W-:Y:S02]  /*7990*/  ISETP.GT.AND P4, PT, R3.reuse, 0x80, P0 ;  /* 0x000000800300780c */ /* 0x040fe40000784270 */
[C---:B------:R-:W-:Y:S01]  /*79a0*/  ISETP.GT.AND P0, PT, R3.reuse, 0x88, P0 ;  /* 0x000000880300780c */ /* 0x040fe20000704270 */
[----:B------:R1:W-:Y:S01]  /*79b0*/  @P3 STG.E.U16 desc[UR36][R12.64+0x60], R42 ;  /* 0x0000602a0c003986 */ /* 0x0003e2000c101524 */
[C---:B------:R-:W-:Y:S02]  /*79c0*/  ISETP.GT.AND P3, PT, R3.reuse, 0x80, P1 ;  /* 0x000000800300780c */ /* 0x040fe40000f64270 */
[----:B------:R-:W-:Y:S01]  /*79d0*/  ISETP.GT.AND P1, PT, R3, 0x88, P1 ;  /* 0x000000880300780c */ /* 0x000fe20000f24270 */
[----:B------:R1:W-:Y:S06]  /*79e0*/  @P2 STG.E.U16 desc[UR36][R12.64+0x62], R43 ;  /* 0x0000622b0c002986 */ /* 0x0003ec000c101524 */
[----:B------:R1:W-:Y:S04]  /*79f0*/  @P4 STG.E.U16 desc[UR36][R4.64+0x70], R44 ;  /* 0x0000702c04004986 */ /* 0x0003e8000c101524 */
[----:B------:R1:W-:Y:S01]  /*7a00*/  @P3 STG.E.U16 desc[UR36][R4.64+0x72], R45 ;  /* 0x0000722d04003986 */ /* 0x0003e2000c101524 */
[----:B------:R-:W-:-:S03]  /*7a10*/  ISETP.GT.AND P3, PT, R6, 0x40, PT ;  /* 0x000000400600780c */ /* 0x000fc60003f64270 */
[----:B------:R1:W-:Y:S01]  /*7a20*/  @P0 STG.E.U16 desc[UR36][R12.64+0x70], R46 ;  /* 0x0000702e0c000986 */ /* 0x0003e2000c101524 */
[----:B------:R-:W-:Y:S02]  /*7a30*/  ISETP.GT.AND P0, PT, R6, 0x41, PT ;  /* 0x000000410600780c */ /* 0x000fe40003f04270 */
[C---:B------:R-:W-:Y:S01]  /*7a40*/  ISETP.GT.AND P4, PT, R3.reuse, 0x8, P3 ;  /* 0x000000080300780c */ /* 0x040fe20001f84270 */
[----:B------:R1:W-:Y:S01]  /*7a50*/  @P1 STG.E.U16 desc[UR36][R12.64+0x72], R47 ;  /* 0x0000722f0c001986 */ /* 0x0003e2000c101524 */
[C---:B------:R-:W-:Y:S02]  /*7a60*/  ISETP.GT.AND P1, PT, R3.reuse, RZ, P3 ;  /* 0x000000ff0300720c */ /* 0x040fe40001f24270 */
[C---:B------:R-:W-:Y:S02]  /*7a70*/  ISETP.GT.AND P2, PT, R3.reuse, RZ, P0 ;  /* 0x000000ff0300720c */ /* 0x040fe40000744270 */
[----:B------:R-:W-:-:S09]  /*7a80*/  ISETP.GT.AND P5, PT, R3, 0x8, P0 ;  /* 0x000000080300780c */ /* 0x000fd200007a4270 */
[----:B------:R1:W-:Y:S01]  /*7a90*/  @P1 STG.E.U16 desc[UR36][R8.64+0x80], R32 ;  /* 0x0000802008001986 */ /* 0x0003e2000c101524 */
[----:B------:R-:W-:-:S03]  /*7aa0*/  ISETP.GT.AND P1, PT, R6, 0x48, PT ;  /* 0x000000480600780c */ /* 0x000fc60003f24270 */
[----:B------:R1:W-:Y:S01]  /*7ab0*/  @P2 STG.E.U16 desc[UR36][R8.64+0x82], R33 ;  /* 0x0000822108002986 */ /* 0x0003e2000c101524 */
[----:B------:R-:W-:-:S03]  /*7ac0*/  ISETP.GT.AND P2, PT, R6, 0x49, PT ;  /* 0x000000490600780c */ /* 0x000fc60003f44270 */
[----:B------:R1:W-:Y:S01]  /*7ad0*/  @P4 STG.E.U16 desc[UR36][R10.64+0x80], R34 ;  /* 0x000080220a004986 */ /* 0x0003e2000c101524 */
[----:B------:R-:W-:-:S03]  /*7ae0*/  ISETP.GT.AND P4, PT, R3, RZ, P2 ;  /* 0x000000ff0300720c */ /* 0x000fc60001784270 */
[----:B------:R1:W-:Y:S01]  /*7af0*/  @P5 STG.E.U16 desc[UR36][R10.64+0x82], R35 ;  /* 0x000082230a005986 */ /* 0x0003e2000c101524 */
[----:B------:R-:W-:-:S09]  /*7b00*/  ISETP.GT.AND P5, PT, R3, RZ, P1 ;  /* 0x000000ff0300720c */ /* 0x000fd20000fa4270 */
        /* <DEDUP_REMOVED lines=10> */
[----:B------:R1:W-:Y:S01]  /*7bb0*/  @P4 STG.E.U16 desc[UR36][R4.64+0x80], R24 ;  /* 0x0000801804004986 */ /* 0x0003e2000c101524 */
[C---:B------:R-:W-:Y:S02]  /*7bc0*/  ISETP.GT.AND P4, PT, R3.reuse, 0x80, P1 ;  /* 0x000000800300780c */ /* 0x040fe40000f84270 */
[C---:B------:R-:W-:Y:S01]  /*7bd0*/  ISETP.GT.AND P1, PT, R3.reuse, 0x88, P1 ;  /* 0x000000880300780c */ /* 0x040fe20000f24270 */
[----:B------:R1:W-:Y:S01]  /*7be0*/  @P5 STG.E.U16 desc[UR36][R4.64+0x82], R25 ;  /* 0x0000821904005986 */ /* 0x0003e2000c101524 */
[C---:B------:R-:W-:Y:S02]  /*7bf0*/  ISETP.GT.AND P5, PT, R3.reuse, 0x80, P2 ;  /* 0x000000800300780c */ /* 0x040fe400017a4270 */
[----:B------:R-:W-:Y:S01]  /*7c00*/  ISETP.GT.AND P2, PT, R3, 0x88, P2 ;  /* 0x000000880300780c */ /* 0x000fe20001744270 */
[----:B------:R1:W-:Y:S04]  /*7c10*/  @P3 STG.E.U16 desc[UR36][R12.64+0x80], R26 ;  /* 0x0000801a0c003986 */ /* 0x0003e8000c101524 */
[----:B------:R1:W-:Y:S04]  /*7c20*/  @P0 STG.E.U16 desc[UR36][R12.64+0x82], R27 ;  /* 0x0000821b0c000986 */ /* 0x0003e8000c101524 */
[----:B------:R1:W-:Y:S04]  /*7c30*/  @P4 STG.E.U16 desc[UR36][R4.64+0x90], R28 ;  /* 0x0000901c04004986 */ /* 0x0003e8000c101524 */
[----:B------:R1:W-:Y:S04]  /*7c40*/  @P5 STG.E.U16 desc[UR36][R4.64+0x92], R29 ;  /* 0x0000921d04005986 */ /* 0x0003e8000c101524 */
[----:B------:R1:W-:Y:S04]  /*7c50*/  @P1 STG.E.U16 desc[UR36][R12.64+0x90], R30 ;  /* 0x0000901e0c001986 */ /* 0x0003e8000c101524 */
[----:B------:R1:W-:Y:S02]  /*7c60*/  @P2 STG.E.U16 desc[UR36][R12.64+0x92], R31 ;  /* 0x0000921f0c002986 */ /* 0x0003e4000c101524 */
.L_x_189:
[----:B------:R-:W-:Y:S05]  /*7c70*/  BSYNC B0 ;  /* 0x0000000000007941 */ /* 0x000fea0003800000 */
.L_x_33:
[----:B------:R-:W-:Y:S01]  /*7c80*/  ULDC UR4, c[0x0][0xc] ;  /* 0x0000030000047ab9 */ /* 0x000fe20000000800 */
[----:B------:R-:W-:Y:S01]  /*7c90*/  ULDC UR5, c[0x0][0x10] ;  /* 0x0000040000057ab9 */ /* 0x000fe20000000800 */
[----:B------:R-:W2:Y:S01]  /*7ca0*/  LDC R3, c[0x0][0x14] ;  /* 0x00000500ff037b82 */ /* 0x000ea20000000800 */
[----:B------:R-:W-:Y:S01]  /*7cb0*/  UIMAD.WIDE.U32 UR4, UR4, UR5, URZ ;  /* 0x00000005040472a5 */ /* 0x000fe2000f8e003f */
[----:B------:R-:W-:Y:S02]  /*7cc0*/  IMAD.MOV.U32 R108, RZ, RZ, -0x1 ;  /* 0xffffffffff6c7424 */ /* 0x000fe400078e00ff */
[----:B------:R-:W-:-:S03]  /*7cd0*/  IMAD.MOV.U32 R105, RZ, RZ, -0x1 ;  /* 0xffffffffff697424 */ /* 0x000fc600078e00ff */
[----:B--2---:R-:W-:-:S04]  /*7ce0*/  IMAD.WIDE.U32 R16, R3, UR4, R16 ;  /* 0x0000000403107c25 */ /* 0x004fc8000f8e0010 */
[----:B------:R-:W-:Y:S01]  /*7cf0*/  IMAD R3, R3, UR5, RZ ;  /* 0x0000000503037c24 */ /* 0x000fe2000f8e02ff */
[----:B------:R-:W-:Y:S02]  /*7d00*/  ULDC.64 UR4, c[0x0][0x650] ;  /* 0x0001940000047ab9 */ /* 0x000fe40000000a00 */
[----:B------:R-:W-:Y:S01]  /*7d10*/  ISETP.GE.U32.AND P0, PT, R16, UR4, PT ;  /* 0x0000000410007c0c */ /* 0x000fe2000bf06070 */
[--C-:B------:R-:W-:Y:S01]  /*7d20*/  IMAD.IADD R17, R17, 0x1, R3.reuse ;  /* 0x0000000111117824 */ /* 0x100fe200078e0203 */
[----:B------:R-:W-:-:S04]  /*7d30*/  PRMT R3, RZ, 0x7610, R3 ;  /* 0x00007610ff037816 */ /* 0x000fc80000000003 */
[----:B------:R-:W-:-:S13]  /*7d40*/  ISETP.GE.U32.AND.EX P0, PT, R17, UR5, PT, P0 ;  /* 0x0000000511007c0c */ /* 0x000fda000bf06100 */
[----:B------:R-:W-:Y:S05]  /*7d50*/  @P0 BRA `(.L_x_190) ;  /* 0x0000000400640947 */ /* 0x000fea0003800000 */
[----:B-1-34-:R-:W1:Y:S01]  /*7d60*/  S2R R12, SR_CTAID.X ;  /* 0x00000000000c7919 */ /* 0x01ae620000002500 */
[----:B0-----:R-:W0:Y:S01]  /*7d70*/  LDC.64 R10, c[0x0][0x628] ;  /* 0x00018a00ff0a7b82 */ /* 0x001e220000000a00 */
[----:B------:R-:W-:Y:S01]  /*7d80*/  ULDC UR4, c[0x0][0x150] ;  /* 0x0000540000047ab9 */ /* 0x000fe20000000800 */
[----:B------:R-:W-:Y:S01]  /*7d90*/  IMAD.MOV.U32 R8, RZ, RZ, R16 ;  /* 0x000000ffff087224 */ /* 0x000fe200078e0010 */
[----:B------:R-:W2:Y:S01]  /*7da0*/  S2R R24, SR_CTAID.Y ;  /* 0x0000000000187919 */ /* 0x000ea20000002600 */
[----:B------:R-:W-:-:S04]  /*7db0*/  IMAD.MOV.U32 R9, RZ, RZ, R17 ;  /* 0x000000ffff097224 */ /* 0x000fc800078e0011 */
[----:B------:R-:W3:Y:S08]  /*7dc0*/  LDC R21, c[0x0][0x144] ;  /* 0x00005100ff157b82 */ /* 0x000ef00000000800 */
[----:B------:R-:W4:Y:S08]  /*7dd0*/  LDC R0, c[0x0][0x630] ;  /* 0x00018c00ff007b82 */ /* 0x000f300000000800 */
[----:B------:R-:W2:Y:S01]  /*7de0*/  LDC.64 R14, c[0x0][0x620] ;  /* 0x00018800ff0e7b82 */ /* 0x000ea20000000a00 */
[----:B0-----:R-:W-:-:S04]  /*7df0*/  ISETP.NE.U32.AND P0, PT, R10, RZ, PT ;  /* 0x000000ff0a00720c */ /* 0x001fc80003f05070 */
[----:B------:R-:W-:Y:S02]  /*7e00*/  ISETP.NE.AND.EX P0, PT, R11, RZ, PT, P0 ;  /* 0x000000ff0b00720c */ /* 0x000fe40003f05300 */
[----:B-1----:R-:W-:-:S05]  /*7e10*/  I2FP.F32.U32 R3, R12 ;  /* 0x0000000c00037245 */ /* 0x002fca0000201000 */
[----:B------:R-:W-:-:S04]  /*7e20*/  FMUL R3, R3, UR4 ;  /* 0x0000000403037c20 */ /* 0x000fc80008400000 */
[----:B------:R0:W1:Y:S02]  /*7e30*/  F2I.U32.TRUNC.NTZ R20, R3 ;  /* 0x0000000300147305 */ /* 0x000064000020f000 */
[----:B---34-:R-:W-:Y:S05]  /*7e40*/  @!P0 BRA `(.L_x_191) ;  /* 0x0000000000288947 */ /* 0x018fea0003800000 */
[----:B0-----:R-:W0:Y:S02]  /*7e50*/  LDC R3, c[0x0][0x634] ;  /* 0x00018d00ff037b82 */ /* 0x001e240000000800 */
        /* <DEDUP_REMOVED lines=9> */
.L_x_191:
[----:B------:R-:W3:Y:S01]  /*7ef0*/  LDC.64 R28, c[0x0][0x640] ;  /* 0x00019000ff1c7b82 */ /* 0x000ee20000000a00 */
[-CC-:B------:R-:W-:Y:S01]  /*7f00*/  SHF.R.U64 R105, R8, R0.reuse, R9.reuse ;  /* 0x0000000008697219 */ /* 0x180fe20000001209 */
[----:B-1----:R-:W-:Y:S01]  /*7f10*/  IMAD.MOV R20, RZ, RZ, -R20 ;  /* 0x000000ffff147224 */ /* 0x002fe200078e0a14 */
[----:B------:R-:W-:Y:S01]  /*7f20*/  SHF.R.U32.HI R0, RZ, R0, R9 ;  /* 0x00000000ff007219 */ /* 0x000fe20000011609 */
[----:B------:R-:W-:Y:S01]  /*7f30*/  ULDC UR4, c[0x0][0x154] ;  /* 0x0000550000047ab9 */ /* 0x000fe20000000800 */
[----:B0-----:R-:W-:Y:S01]  /*7f40*/  IADD3 R3, P0, RZ, -R105, RZ ;  /* 0x80000069ff037210 */ /* 0x001fe20007f1e0ff */
[----:B------:R-:W-:Y:S02]  /*7f50*/  IMAD R21, R21, R20, R12 ;  /* 0x0000001415157224 */ /* 0x000fe400078e020c */
[----:B------:R-:W0:Y:S01]  /*7f60*/  LDC R6, c[0x0][0x618] ;  /* 0x00018600ff067b82 */ /* 0x000e220000000800 */
[----:B------:R-:W-:Y:S02]  /*7f70*/  IMAD.MOV.U32 R7, RZ, RZ, 0x1 ;  /* 0x00000001ff077424 */ /* 0x000fe400078e00ff */
[----:B------:R-:W-:-:S04]  /*7f80*/  IMAD.X R5, RZ, RZ, ~R0, P0 ;  /* 0x000000ffff057224 */ /* 0x000fc800000e0e00 */
[-C--:B--2---:R-:W-:Y:S01]  /*7f90*/  IMAD R0, R5, R14.reuse, RZ ;  /* 0x0000000e05007224 */ /* 0x084fe200078e02ff */
[----:B------:R-:W1:Y:S01]  /*7fa0*/  LDC R8, c[0x0][0x608] ;  /* 0x00018200ff087b82 */ /* 0x000e620000000800 */
[----:B------:R-:W-:-:S04]  /*7fb0*/  IMAD.WIDE.U32 R4, R3, R14, R16 ;  /* 0x0000000e03047225 */ /* 0x000fc800078e0010 */
[----:B------:R-:W-:Y:S01]  /*7fc0*/  IMAD R3, R3, R15, R0 ;  /* 0x0000000f03037224 */ /* 0x000fe200078e0200 */
[----:B------:R-:W-:Y:S02]  /*7fd0*/  I2FP.F32.U32 R0, R24 ;  /* 0x0000001800007245 */ /* 0x000fe40000201000 */
[----:B------:R-:W2:Y:S01]  /*7fe0*/  LDC R26, c[0x0][0x658] ;  /* 0x00019600ff1a7b82 */ /* 0x000ea20000000800 */
[----:B------:R-:W-:Y:S01]  /*7ff0*/  IMAD.IADD R3, R5, 0x1, R3 ;  /* 0x0000000105037824 */ /* 0x000fe200078e0203 */
[----:B---3--:R-:W-:Y:S01]  /*8000*/  ISETP.NE.U32.AND P0, PT, R28, RZ, PT ;  /* 0x000000ff1c00720c */ /* 0x008fe20003f05070 */
[----:B------:R-:W-:Y:S01]  /*8010*/  FMUL R0, R0, UR4 ;  /* 0x0000000400007c20 */ /* 0x000fe20008400000 */
[----:B------:R-:W-:Y:S02]  /*8020*/  IMAD.MOV.U32 R5, RZ, RZ, -0x1 ;  /* 0xffffffffff057424 */ /* 0x000fe400078e00ff */
[----:B------:R-:W-:Y:S01]  /*8030*/  ISETP.NE.AND.EX P0, PT, R29, RZ, PT, P0 ;  /* 0x000000ff1d00720c */ /* 0x000fe20003f05300 */
[----:B------:R3:W4:Y:S01]  /*8040*/  F2I.U32.TRUNC.NTZ R13, R0 ;  /* 0x00000000000d7305 */ /* 0x000722000020f000 */
[----:B------:R-:W3:Y:S01]  /*8050*/  LDC R15, c[0x0][0x148] ;  /* 0x00005200ff0f7b82 */ /* 0x000ee20000000800 */
[----:B0-----:R-:W-:-:S02]  /*8060*/  SHF.R.U64 R12, R4, R6, R3 ;  /* 0x00000006040c7219 */ /* 0x001fc40000001203 */
[----:B------:R-:W-:-:S05]  /*8070*/  SHF.R.U32.HI R3, RZ, R6, R3 ;  /* 0x00000006ff037219 */ /* 0x000fca0000011603 */
[----:B------:R-:W0:Y:S01]  /*8080*/  LDC R20, c[0x0][0x600] ;  /* 0x00018000ff147b82 */ /* 0x000e220000000800 */
[-CC-:B-1----:R-:W-:Y:S02]  /*8090*/  SHF.R.U64 R10, R12, R8.reuse, R3.reuse ;  /* 0x000000080c0a7219 */ /* 0x182fe40000001203 */
[----:B------:R-:W-:-:S05]  /*80a0*/  SHF.R.U32.HI R3, RZ, R8, R3 ;  /* 0x00000008ff037219 */ /* 0x000fca0000011603 */
[----:B------:R-:W1:Y:S01]  /*80b0*/  LDC R27, c[0x0][0x648] ;  /* 0x00019200ff1b7b82 */ /* 0x000e620000000800 */
[-C--:B--2---:R-:W-:Y:S02]  /*80c0*/  SHF.L.U32 R4, R5, R26.reuse, RZ ;  /* 0x0000001a05047219 */ /* 0x084fe400000006ff */
[-CC-:B------:R-:W-:Y:S02]  /*80d0*/  SHF.R.U64 R14, R10, R26.reuse, R3.reuse ;  /* 0x0000001a0a0e7219 */ /* 0x180fe40000001203 */
[----:B------:R-:W-:Y:S02]  /*80e0*/  SHF.R.U32.HI R5, RZ, R26, R3 ;  /* 0x0000001aff057219 */ /* 0x000fe40000011603 */
[----:B------:R-:W-:Y:S01]  /*80f0*/  LOP3.LUT R25, RZ, R4, RZ, 0x33, !PT ;  /* 0x00000004ff197212 */ /* 0x000fe200078e33ff */
[----:B------:R-:W2:Y:S01]  /*8100*/  LDC R30, c[0x0][0x638] ;  /* 0x00018e00ff1e7b82 */ /* 0x000ea20000000800 */
[----:B------:R-:W-:Y:S01]  /*8110*/  SHF.L.U32 R26, R7, R26, RZ ;  /* 0x0000001a071a7219 */ /* 0x000fe200000006ff */
[----:B------:R-:W-:-:S06]  /*8120*/  IMAD.MOV.U32 R4, RZ, RZ, R14 ;  /* 0x000000ffff047224 */ /* 0x000fcc00078e000e */
[----:B------:R-:W0:Y:S01]  /*8130*/  LDC R31, c[0x0][0x610] ;  /* 0x00018400ff1f7b82 */ /* 0x000e220000000800 */
[----:B----4-:R-:W-:Y:S05]  /*8140*/  @!P0 BRA `(.L_x_192) ;  /* 0x0000000000288947 */ /* 0x010fea0003800000 */
        /* <DEDUP_REMOVED lines=10> */
.L_x_192:
[----:B------:R-:W-:Y:S01]  /*81f0*/  ISETP.NE.AND P0, PT, R2, 0x1, PT ;  /* 0x000000010200780c */ /* 0x000fe20003f05270 */
[----:B0-----:R-:W-:Y:S01]  /*8200*/  VIADD R7, R20, 0xffffffff ;  /* 0xffffffff14077836 */ /* 0x001fe20000000000 */
[----:B-1-3--:R-:W-:Y:S01]  /*8210*/  SHF.R.U64 R0, R4, R27, R5 ;  /* 0x0000001b04007219 */ /* 0x00afe20000001205 */
[----:B------:R-:W-:Y:S01]  /*8220*/  IMAD.MOV R13, RZ, RZ, -R13 ;  /* 0x000000ffff0d7224 */ /* 0x000fe200078e0a0d */
[----:B------:R-:W-:Y:S01]  /*8230*/  LOP3.LUT R5, R10, R25, RZ, 0xc0, !PT ;  /* 0x000000190a057212 */ /* 0x000fe200078ec0ff */
[----:B------:R-:W-:Y:S01]  /*8240*/  IMAD.MOV.U32 R4, RZ, RZ, 0x1 ;  /* 0x00000001ff047424 */ /* 0x000fe200078e00ff */
[----:B------:R-:W-:Y:S01]  /*8250*/  LOP3.LUT R12, R12, R7, RZ, 0xc0, !PT ;  /* 0x000000070c0c7212 */ /* 0x000fe200078ec0ff */
[----:B------:R-:W-:Y:S02]  /*8260*/  IMAD.MOV R3, RZ, RZ, -R0 ;  /* 0x000000ffff037224 */ /* 0x000fe400078e0a00 */
[----:B------:R-:W-:Y:S02]  /*8270*/  IMAD R0, R26, R0, R5 ;  /* 0x000000001a007224 */ /* 0x000fe400078e0205 */
[----:B--2---:R-:W-:-:S02]  /*8280*/  IMAD R3, R3, R30, R14 ;  /* 0x0000001e03037224 */ /* 0x004fc400078e020e */
[----:B------:R-:W-:Y:S02]  /*8290*/  @P0 IMAD R21, R15, R13, R24 ;  /* 0x0000000d0f150224 */ /* 0x000fe400078e0218 */
[----:B------:R-:W-:Y:S01]  /*82a0*/  IMAD R5, R3, R20, R12 ;  /* 0x0000001403057224 */ /* 0x000fe200078e020c */
[----:B------:R-:W-:Y:S01]  /*82b0*/  PRMT R3, R4, 0x7610, R3 ;  /* 0x0000761004037816 */ /* 0x000fe20000000003 */
[----:B------:R-:W-:-:S05]  /*82c0*/  IMAD R0, R0, R31, R21 ;  /* 0x0000001f00007224 */ /* 0x000fca00078e0215 */
[----:B------:R-:W-:Y:S02]  /*82d0*/  SEL R108, R5, R0, !P0 ;  /* 0x00000000056c7207 */ /* 0x000fe40004000000 */
[----:B------:R-:W-:-:S07]  /*82e0*/  SEL R0, R0, R5, !P0 ;  /* 0x0000000500007207 */ /* 0x000fce0004000000 */
.L_x_190:
[----:B------:R-:W-:Y:S01]  /*82f0*/  LOP3.LUT P0, RZ, R3, 0xff, RZ, 0xc0, !PT ;  /* 0x000000ff03ff7812 */ /* 0x000fe2000780c0ff */
[----:B------:R-:W-:-:S12]  /*8300*/  IMAD.MOV.U32 R107, RZ, RZ, R0 ;  /* 0x000000ffff6b7224 */ /* 0x000fd800078e0000 */
[----:B------:R-:W-:Y:S05]  /*8310*/  @P0 BRA `(.L_x_193) ;  /* 0xffffff9000080947 */ /* 0x000fea000383ffff */
[----:B------:R-:W-:Y:S05]  /*8320*/  EXIT ;  /* 0x000000000000794d */ /* 0x000fea0003800000 */
.L_x_8:
[----:B0-----:R-:W-:Y:S01]  /*8330*/  ULDC.64 UR4, c[0x0][0x650] ;  /* 0x0001940000047ab9 */ /* 0x001fe20000000a00 */
        /* <DEDUP_REMOVED lines=25> */
.L_x_195:
[----:B------:R-:W0:Y:S01]  /*84d0*/  LDC.64 R28, c[0x0][0x640] ;  /* 0x00019000ff1c7b82 */ /* 0x000e220000000a00 */
[-CC-:B------:R-:W-:Y:S01]  /*84e0*/  SHF.R.U64 R22, R12, R6.reuse, R13.reuse ;  /* 0x000000060c167219 */ /* 0x180fe2000000120d */
[----:B------:R-:W-:Y:S01]  /*84f0*/  IMAD.MOV.U32 R30, RZ, RZ, 0x1 ;  /* 0x00000001ff1e7424 */ /* 0x000fe200078e00ff */
[----:B------:R-:W-:Y:S02]  /*8500*/  SHF.R.U32.HI R6, RZ, R6, R13 ;  /* 0x00000006ff067219 */ /* 0x000fe4000001160d */
        /* <DEDUP_REMOVED lines=8> */
[----:B------:R-:W-:Y:S01]  /*8590*/  IMAD.IADD R9, R9, 0x1, R11 ;  /* 0x0000000109097824 */ /* 0x000fe200078e020b */
[----:B0-----:R-:W-:-:S04]  /*85a0*/  ISETP.NE.U32.AND P0, PT, R28, RZ, PT ;  /* 0x000000ff1c00720c */ /* 0x001fc80003f05070 */
[----:B------:R-:W-:Y:S02]  /*85b0*/  ISETP.NE.AND.EX P0, PT, R29, RZ, PT, P0 ;  /* 0x000000ff1d00720c */ /* 0x000fe40003f05300 */
[----:B------:R-:W0:Y:S01]  /*85c0*/  LDC R20, c[0x0][0x600] ;  /* 0x00018000ff147b82 */ /* 0x000e220000000800 */
[-CC-:B-1----:R-:W-:Y:S01]  /*85d0*/  SHF.R.U64 R14, R8, R10.reuse, R9.reuse ;  /* 0x0000000a080e7219 */ /* 0x182fe20000001209 */
[----:B------:R-:W-:Y:S01]  /*85e0*/  IMAD.MOV.U32 R8, RZ, RZ, -0x1 ;  /* 0xffffffffff087424 */ /* 0x000fe200078e00ff */
[----:B------:R-:W-:-:S05]  /*85f0*/  SHF.R.U32.HI R9, RZ, R10, R9 ;  /* 0x0000000aff097219 */ /* 0x000fca0000011609 */
[----:B------:R-:W1:Y:S01]  /*8600*/  LDC R24, c[0x0][0x648] ;  /* 0x00019200ff187b82 */ /* 0x000e620000000800 */
[-CC-:B--2---:R-:W-:Y:S02]  /*8610*/  SHF.R.U64 R23, R14, R12.reuse, R9.reuse ;  /* 0x0000000c0e177219 */ /* 0x184fe40000001209 */
[----:B------:R-:W-:-:S05]  /*8620*/  SHF.R.U32.HI R6, RZ, R12, R9 ;  /* 0x0000000cff067219 */ /* 0x000fca0000011609 */
[----:B------:R-:W2:Y:S01]  /*8630*/  LDC R26, c[0x0][0x638] ;  /* 0x00018e00ff1a7b82 */ /* 0x000ea20000000800 */
[-C--:B---3--:R-:W-:Y:S02]  /*8640*/  SHF.L.U32 R8, R8, R27.reuse, RZ ;  /* 0x0000001b08087219 */ /* 0x088fe400000006ff */
[-CC-:B------:R-:W-:Y:S02]  /*8650*/  SHF.R.U64 R25, R23, R27.reuse, R6.reuse ;  /* 0x0000001b17197219 */ /* 0x180fe40000001206 */
[----:B------:R-:W-:Y:S02]  /*8660*/  LOP3.LUT R32, RZ, R8, RZ, 0x33, !PT ;  /* 0x00000008ff207212 */ /* 0x000fe400078e33ff */
[----:B------:R-:W-:Y:S01]  /*8670*/  SHF.R.U32.HI R9, RZ, R27, R6 ;  /* 0x0000001bff097219 */ /* 0x000fe20000011606 */
[----:B------:R-:W3:Y:S01]  /*8680*/  LDC R31, c[0x0][0x610] ;  /* 0x00018400ff1f7b82 */ /* 0x000ee20000000800 */
[----:B------:R-:W-:Y:S01]  /*8690*/  IMAD.MOV.U32 R8, RZ, RZ, R25 ;  /* 0x000000ffff087224 */ /* 0x000fe200078e0019 */
[----:B------:R-:W-:Y:S06]  /*86a0*/  @!P0 BRA `(.L_x_196) ;  /* 0x0000000000288947 */ /* 0x000fec0003800000 */
        /* <DEDUP_REMOVED lines=10> */
.L_x_196:
[----:B------:R-:W-:Y:S02]  /*8750*/  ISETP.NE.AND P0, PT, R2, 0x1, PT ;  /* 0x000000010200780c */ /* 0x000fe40003f05270 */
[----:B-1----:R-:W-:Y:S01]  /*8760*/  SHF.R.U64 R6, R8, R24, R9 ;  /* 0x0000001808067219 */ /* 0x002fe20000001209 */
[----:B0-----:R-:W-:Y:S01]  /*8770*/  VIADD R9, R20, 0xffffffff ;  /* 0xffffffff14097836 */ /* 0x001fe20000000000 */
[----:B------:R-:W-:Y:S02]  /*8780*/  SHF.L.U32 R30, R30, R27, RZ ;  /* 0x0000001b1e1e7219 */ /* 0x000fe400000006ff */
[----:B------:R-:W-:Y:S01]  /*8790*/  LOP3.LUT R5, R23, R32, RZ, 0xc0, !PT ;  /* 0x0000002017057212 */ /* 0x000fe200078ec0ff */
[----:B------:R-:W-:-:S04]  /*87a0*/  IMAD.MOV R8, RZ, RZ, -R6 ;  /* 0x000000ffff087224 */ /* 0x000fc800078e0a06 */
[----:B------:R-:W-:Y:S01]  /*87b0*/  IMAD R6, R30, R6, R5 ;  /* 0x000000061e067224 */ /* 0x000fe200078e0205 */
[----:B------:R-:W-:Y:S01]  /*87c0*/  LOP3.LUT R5, R14, R9, RZ, 0xc0, !PT ;  /* 0x000000090e057212 */ /* 0x000fe200078ec0ff */
[----:B------:R-:W-:Y:S02]  /*87d0*/  @P0 IMAD R3, R7, R21, R4 ;  /* 0x0000001507030224 */ /* 0x000fe400078e0204 */
[----:B--2---:R-:W-:Y:S02]  /*87e0*/  IMAD R4, R8, R26, R25 ;  /* 0x0000001a08047224 */ /* 0x004fe400078e0219 */
[----:B---3--:R-:W-:Y:S02]  /*87f0*/  IMAD R3, R6, R31, R3 ;  /* 0x0000001f06037224 */ /* 0x008fe400078e0203 */
[----:B------:R-:W-:Y:S02]  /*8800*/  IMAD R4, R4, R20, R5 ;  /* 0x0000001404047224 */ /* 0x000fe400078e0205 */
[----:B------:R-:W-:-:S02]  /*8810*/  IMAD.MOV.U32 R8, RZ, RZ, 0x1 ;  /* 0x00000001ff087424 */ /* 0x000fc400078e00ff */
[----:B------:R-:W-:Y:S01]  /*8820*/  IMAD.MOV.U32 R6, RZ, RZ, R22 ;  /* 0x000000ffff067224 */ /* 0x000fe200078e0016 */
[----:B------:R-:W-:Y:S02]  /*8830*/  SEL R20, R4, R3, !P0 ;  /* 0x0000000304147207 */ /* 0x000fe40004000000 */
[----:B------:R-:W-:-:S07]  /*8840*/  SEL R13, R3, R4, !P0 ;  /* 0x00000004030d7207 */ /* 0x000fce0004000000 */
.L_x_194:
[----:B------:R-:W-:-:S08]  /*8850*/  NOP ;  /* 0x0000000000007918 */ /* 0x000fd00000000000 */
[----:B------:R-:W0:-:S00]  /*8860*/  USETMAXREG.DEALLOC.CTAPOOL 0x28 ;  /* 0x00000028000079c8 */ /* 0x000e0000080e0500 */
[----:B0-----:R-:W-:-:S13]  /*8870*/  ISETP.NE.AND P0, PT, R0, RZ, PT ;  /* 0x000000ff0000720c */ /* 0x001fda0003f05270 */
[----:B------:R-:W-:Y:S05]  /*8880*/  @P0 EXIT ;  /* 0x000000000000094d */ /* 0x000fea0003800000 */
[----:B------:R-:W-:Y:S01]  /*8890*/  LOP3.LUT P0, RZ, R8, 0xff, RZ, 0xc0, !PT ;  /* 0x000000ff08ff7812 */ /* 0x000fe2000780c0ff */
[----:B------:R-:W-:Y:S02]  /*88a0*/  IMAD.MOV.U32 R0, RZ, RZ, 0x1 ;  /* 0x00000001ff007424 */ /* 0x000fe400078e00ff */
[----:B------:R-:W-:-:S10]  /*88b0*/  IMAD.MOV.U32 R3, RZ, RZ, RZ ;  /* 0x000000ffff037224 */ /* 0x000fd400078e00ff */
[----:B------:R-:W-:Y:S05]  /*88c0*/  @!P0 BRA `(.L_x_197) ;  /* 0x0000000c003c8947 */ /* 0x000fea0003800000 */
[----:B------:R-:W0:Y:S01]  /*88d0*/  LDC R0, c[0x0][0x28c] ;  /* 0x0000a300ff007b82 */ /* 0x000e220000000800 */
[----:B------:R-:W1:Y:S01]  /*88e0*/  S2R R9, SR_CgaCtaId ;  /* 0x0000000000097919 */ /* 0x000e620000008800 */
[----:B------:R-:W-:Y:S01]  /*88f0*/  ULDC UR5, c[0x0][0x600] ;  /* 0x0001800000057ab9 */ /* 0x000fe20000000800 */
[----:B------:R-:W-:Y:S01]  /*8900*/  ULDC UR4, c[0x0][0xc] ;  /* 0x0000030000047ab9 */ /* 0x000fe20000000800 */
[----:B------:R-:W-:Y:S01]  /*8910*/  UIADD3 UR16, UR5, -0x1, URZ ;  /* 0xffffffff05107890 */ /* 0x000fe2000fffe03f */
[----:B------:R-:W-:Y:S01]  /*8920*/  BSSY B0, `(.L_x_197) ;  /* 0x00000c9000007945 */ /* 0x000fe20003800000 */
[----:B------:R-:W-:Y:S01]  /*8930*/  ULDC UR6, c[0x0][0x658] ;  /* 0x0001960000067ab9 */ /* 0x000fe20000000800 */
[----:B------:R-:W-:Y:S01]  /*8940*/  ULDC UR5, c[0x0][0x10] ;  /* 0x0000040000057ab9 */ /* 0x000fe20000000800 */
[----:B------:R-:W-:Y:S01]  /*8950*/  UMOV UR7, 0xffffffff ;  /* 0xffffffff00077882 */ /* 0x000fe20000000000 */
[----:B------:R-:W-:Y:S01]  /*8960*/  UMOV UR8, 0x1 ;  /* 0x0000000100087882 */ /* 0x000fe20000000000 */
[----:B------:R-:W-:Y:S01]  /*8970*/  UIMAD.WIDE.U32 UR4, UR4, UR5, URZ ;  /* 0x00000005040472a5 */ /* 0x000fe2000f8e003f */
[----:B------:R-:W-:Y:S01]  /*8980*/  IMAD.MOV.U32 R11, RZ, RZ, 0x1 ;  /* 0x00000001ff0b7424 */ /* 0x000fe200078e00ff */
[----:B------:R-:W-:Y:S01]  /*8990*/  USHF.L.U32 UR7, UR7, UR6, URZ ;  /* 0x0000000607077299 */ /* 0x000fe2000800063f */
[----:B------:R-:W-:Y:S01]  /*89a0*/  LOP3.LUT R8, R19, 0x2, RZ, 0xfc, !PT ;  /* 0x0000000213087812 */ /* 0x000fe200078efcff */
[----:B------:R-:W-:-:S02]  /*89b0*/  USHF.L.U32 UR18, UR8, UR6, URZ ;  /* 0x0000000608127299 */ /* 0x000fc4000800063f */
[----:B------:R-:W-:Y:S01]  /*89c0*/  ULOP3.LUT UR17, URZ, UR7, URZ, 0x33, !UPT ;  /* 0x000000073f117292 */ /* 0x000fe2000f8e333f */
[----:B------:R-:W-:Y:S01]  /*89d0*/  ULDC UR6, c[0x0][0x14] ;  /* 0x0000050000067ab9 */ /* 0x000fe20000000800 */
[----:B------:R-:W-:Y:S01]  /*89e0*/  ULDC.64 UR22, c[0x0][0x198] ;  /* 0x0000660000167ab9 */ /* 0x000fe20000000a00 */
[----:B------:R-:W-:Y:S02]  /*89f0*/  UIMAD.WIDE.U32 UR20, UR4, UR6, URZ ;  /* 0x00000006041472a5 */ /* 0x000fe4000f8e003f */
[----:B------:R-:W-:Y:S01]  /*8a00*/  UIMAD UR13, UR5, UR6, URZ ;  /* 0x00000006050d72a4 */ /* 0x000fe2000f8e023f */
[----:B0-----:R-:W-:-:S03]  /*8a10*/  VIADD R0, R0, 0x1f ;  /* 0x0000001f00007836 */ /* 0x001fc60000000000 */
[----:B------:R-:W-:Y:S02]  /*8a20*/  UIADD3 UR13, UR21, UR13, URZ ;  /* 0x0000000d150d7290 */ /* 0x000fe4000fffe03f */
[----:B------:R-:W-:-:S04]  /*8a30*/  SHF.R.S32.HI R3, RZ, 0x1f, R0 ;  /* 0x0000001fff037819 */ /* 0x000fc80000011400 */
[----:B------:R-:W-:Y:S01]  /*8a40*/  LEA.HI R3, R3, R0, RZ, 0x5 ;  /* 0x0000000003037211 */ /* 0x000fe200078f28ff */
[----:B------:R-:W-:Y:S01]  /*8a50*/  IMAD.MOV.U32 R0, RZ, RZ, 0x1 ;  /* 0x00000001ff007424 */ /* 0x000fe200078e00ff */
[----:B-1----:R-:W-:Y:S02]  /*8a60*/  LOP3.LUT R9, R9, 0x1, RZ, 0xc0, !PT ;  /* 0x0000000109097812 */ /* 0x002fe400078ec0ff */
[----:B------:R-:W-:Y:S01]  /*8a70*/  SHF.R.S32.HI R10, RZ, 0x5, R3 ;  /* 0x00000005ff0a7819 */ /* 0x000fe20000011403 */
[----:B------:R-:W-:-:S04]  /*8a80*/  IMAD.MOV.U32 R3, RZ, RZ, RZ ;  /* 0x000000ffff037224 */ /* 0x000fc800078e00ff */
[----:B------:R-:W-:-:S07]  /*8a90*/  VIADD R12, R10, 0x1 ;  /* 0x000000010a0c7836 */ /* 0x000fce0000000000 */
.L_x_208:
[----:B------:R-:W-:-:S03]  /*8aa0*/  UMOV UR4, 0xffffffff ;  /* 0xffffffff00047882 */ /* 0x000fc60000000000 */
[----:B------:R-:W-:Y:S05]  /*8ab0*/  BRA.DIV UR4, `(.L_x_198) ;  /* 0x0000001204f07947 */ /* 0x000fea000b800000 */
[----:B------:R-:W-:-:S13]  /*8ac0*/  ELECT P6, URZ, PT ;  /* 0x00000000003f782f */ /* 0x000fda00038c0000 */
.L_x_228:
[----:B------:R-:W0:Y:S01]  /*8ad0*/  LDC R4, c[0x0][0x28c] ;  /* 0x0000a300ff047b82 */ /* 0x000e220000000800 */
[----:B------:R-:W-:Y:S01]  /*8ae0*/  BSSY B1, `(.L_x_199) ;  /* 0x000003a000017945 */ /* 0x000fe20003800000 */
[----:B0-----:R-:W-:-:S13]  /*8af0*/  ISETP.LT.OR P6, PT, R4, 0x1, !P6 ;  /* 0x000000010400780c */ /* 0x001fda00077c1670 */
[----:B------:R-:W-:Y:S05]  /*8b00*/  @P6 BRA `(.L_x_200) ;  /* 0x0000000000dc6947 */ /* 0x000fea0003800000 */
[----:B------:R-:W-:Y:S02]  /*8b10*/  IMAD R20, R20, 0x2, R9 ;  /* 0x0000000214147824 */ /* 0x000fe400078e0209 */
[----:B------:R-:W-:Y:S02]  /*8b20*/  IMAD R21, R13, 0xc0, RZ ;  /* 0x000000c00d157824 */ /* 0x000fe400078e02ff */
[----:B------:R-:W-:Y:S02]  /*8b30*/  IMAD.MOV.U32 R22, RZ, RZ, RZ ;  /* 0x000000ffff167224 */ /* 0x000fe400078e00ff */
[----:B------:R-:W-:Y:S02]  /*8b40*/  IMAD.MOV.U32 R4, RZ, RZ, R12 ;  /* 0x000000ffff047224 */ /* 0x000fe400078e000c */
[----:B------:R-:W-:Y:S02]  /*8b50*/  IMAD.MOV.U32 R5, RZ, RZ, R0 ;  /* 0x000000ffff057224 */ /* 0x000fe400078e0000 */
[----:B------:R-:W-:-:S02]  /*8b60*/  IMAD.MOV.U32 R14, RZ, RZ, R3 ;  /* 0x000000ffff0e7224 */ /* 0x000fc400078e0003 */
[----:B------:R-:W-:-:S07]  /*8b70*/  IMAD R15, R20, 0x28, RZ ;  /* 0x00000028140f7824 */ /* 0x000fce00078e02ff */
.L_x_203:
[----:B------:R-:W0:Y:S01]  /*8b80*/  S2R R20, SR_CgaCtaId ;  /* 0x0000000000147919 */ /* 0x000e220000008800 */
[----:B------:R-:W-:Y:S02]  /*8b90*/  MOV R7, 0x400 ;  /* 0x0000040000077802 */ /* 0x000fe40000000f00 */
[----:B------:R-:W-:-:S13]  /*8ba0*/  LOP3.LUT P1, RZ, R18, 0x7f, RZ, 0xc0, !PT ;  /* 0x0000007f12ff7812 */ /* 0x000fda000782c0ff */
[----:B------:R-:W1:Y:S01]  /*8bb0*/  @!P1 LDC R13, c[0x0][0x500] ;  /* 0x00014000ff0d9b82 */ /* 0x000e620000000800 */
[----:B0-----:R-:W-:Y:S02]  /*8bc0*/  LEA R23, R20, R7, 0x18 ;  /* 0x0000000714177211 */ /* 0x001fe400078ec0ff */
[----:B------:R-:W-:-:S03]  /*8bd0*/  SHF.L.U32 R7, R5, 0x1f, RZ ;  /* 0x0000001f05077819 */ /* 0x000fc600000006ff */
[----:B------:R-:W-:-:S04]  /*8be0*/  IMAD R20, R14, 0x8, R23 ;  /* 0x000000080e147824 */ /* 0x000fc800078e0217 */
[----:B------:R-:W0:Y:S02]  /*8bf0*/  SYNCS.PHASECHK.TRANS64.TRYWAIT P0, [R20+URZ+0x68], R7 ;  /* 0x00006807140075a7 */ /* 0x000e24000800017f */
[----:B01----:R-:W-:Y:S05]  /*8c00*/  @!P0 BRA `(.L_x_201) ;  /* 0x0000001000bc8947 */ /* 0x003fea0003800000 */
.L_x_229:
[----:B0-----:R-:W-:Y:S01]  /*8c10*/  PRMT R7, R8, 0x9910, RZ ;  /* 0x0000991008077816 */ /* 0x001fe200000000ff */
[----:B------:R0:W-:Y:S03]  /*8c20*/  @!P1 SYNCS.ARRIVE.TRANS64 RZ, [R20+URZ], R13 ;  /* 0x0000000d14ff99a7 */ /* 0x0001e6000800003f */
[----:B------:R-:W-:-:S13]  /*8c30*/  ISETP.NE.AND P0, PT, R7, 0x2, PT ;  /* 0x000000020700780c */ /* 0x000fda0003f05270 */
[----:B0-----:R-:W-:Y:S05]  /*8c40*/  @P0 BRA `(.L_x_202) ;  /* 0x0000000000040947 */ /* 0x001fea0003800000 */
[----:B------:R-:W-:Y:S01]  /*8c50*/  BPT.TRAP 0x1 ;  /* 0x000000040000795c */ /* 0x000fe20000300000 */
.L_x_202:
[----:B------:R-:W-:Y:S01]  /*8c60*/  IMAD R7, R14, 0x2, R9 ;  /* 0x000000020e077824 */ /* 0x000fe200078e0209 */
[----:B------:R-:W-:Y:S01]  /*8c70*/  R2UR UR9, R20 ;  /* 0x00000000140972ca */ /* 0x000fe200000e0000 */
[--C-:B------:R-:W-:Y:S01]  /*8c80*/  IMAD R13, R14, 0x3000, R23.reuse ;  /* 0x000030000e0d7824 */ /* 0x100fe200078e0217 */
[----:B------:R-:W-:Y:S01]  /*8c90*/  UIADD3 UR4, UP0, UR22, 0xf0, URZ ;  /* 0x000000f016047890 */ /* 0x000fe2000ff1e03f */
[----:B------:R-:W-:Y:S01]  /*8ca0*/  IMAD R7, R7, 0x500, RZ ;  /* 0x0000050007077824 */ /* 0x000fe200078e02ff */
[----:B------:R-:W-:Y:S01]  /*8cb0*/  R2UR UR11, R21 ;  /* 0x00000000150b72ca */ /* 0x000fe200000e0000 */
[----:B------:R-:W-:Y:S01]  /*8cc0*/  VIADD R4, R4, 0xffffffff ;  /* 0xffffffff04047836 */ /* 0x000fe20000000000 */
[----:B------:R-:W-:Y:S01]  /*8cd0*/  R2UR UR5, R13 ;  /* 0x000000000d0572ca */ /* 0x000fe200000e0000 */
[----:B------:R-:W-:Y:S01]  /*8ce0*/  IMAD R7, R7, 0x2, R23 ;  /* 0x0000000207077824 */ /* 0x000fe200078e0217 */
[----:B------:R-:W-:Y:S01]  /*8cf0*/  R2UR UR10, R22 ;  /* 0x00000000160a72ca */ /* 0x000fe200000e0000 */
[----:B------:R-:W-:Y:S01]  /*8d00*/  UIADD3 UR24, UP1, UR22, 0x1f0, URZ ;  /* 0x000001f016187890 */ /* 0x000fe2000ff3e03f */
[----:B------:R-:W-:Y:S01]  /*8d10*/  R2UR UR12, R6 ;  /* 0x00000000060c72ca */ /* 0x000fe200000e0000 */
[----:B------:R-:W-:Y:S01]  /*8d20*/  VIADD R14, R14, 0x1 ;  /* 0x000000010e0e7836 */ /* 0x000fe20000000000 */
[----:B------:R-:W-:Y:S01]  /*8d30*/  R2UR UR8, R7 ;  /* 0x00000000070872ca */ /* 0x000fe200000e0000 */
[----:B------:R-:W-:Y:S01]  /*8d40*/  UIADD3.X UR25, URZ, UR23, URZ, UP1, !UPT ;  /* 0x000000173f197290 */ /* 0x000fe20008ffe43f */
[----:B------:R-:W-:Y:S01]  /*8d50*/  R2UR UR19, R15 ;  /* 0x000000000f1372ca */ /* 0x000fe200000e0000 */
[----:B------:R-:W-:Y:S01]  /*8d60*/  UMOV UR6, 0x0 ;  /* 0x0000000000067882 */ /* 0x000fe20000000000 */
[----:B------:R-:W-:Y:S01]  /*8d70*/  ISETP.GT.AND P1, PT, R4, 0x1, PT ;  /* 0x000000010400780c */ /* 0x000fe20003f24270 */
[----:B------:R-:W-:Y:S01]  /*8d80*/  UMOV UR7, 0x10000000 ;  /* 0x1000000000077882 */ /* 0x000fe20000000000 */
[----:B------:R-:W-:Y:S01]  /*8d90*/  ISETP.NE.AND P0, PT, R14, 0xd, PT ;  /* 0x0000000d0e00780c */ /* 0x000fe20003f05270 */
[----:B------:R-:W-:Y:S01]  /*8da0*/  UIADD3 UR14, UR5, 0x180, URZ ;  /* 0x00000180050e7890 */ /* 0x000fe2000fffe03f */
[----:B------:R-:W-:Y:S01]  /*8db0*/  VIADD R22, R22, 0x20 ;  /* 0x0000002016167836 */ /* 0x000fe20000000000 */
[----:B------:R-:W-:Y:S01]  /*8dc0*/  UIADD3.X UR5, URZ, UR23, URZ, UP0, !UPT ;  /* 0x000000173f057290 */ /* 0x000fe200087fe43f */
[----:B------:R-:W-:Y:S01]  /*8dd0*/  SEL R20, RZ, 0x1, P0 ;  /* 0x00000001ff147807 */ /* 0x000fe20000000000 */
[----:B------:R-:W-:Y:S01]  /*8de0*/  UMOV UR26, 0x30000 ;  /* 0x00030000001a7882 */ /* 0x000fe20000000000 */
[----:B------:R-:W-:Y:S01]  /*8df0*/  SEL R14, R14, RZ, P0 ;  /* 0x000000ff0e0e7207 */ /* 0x000fe20000000000 */
[----:B------:R-:W-:Y:S01]  /*8e00*/  UIADD3 UR15, UR8, 0x27180, URZ ;  /* 0x00027180080f7890 */ /* 0x000fe2000fffe03f */
[----:B------:R-:W-:-:S02]  /*8e10*/  LOP3.LUT R5, R5, R20, RZ, 0x3c, !PT ;  /* 0x0000001405057212 */ /* 0x000fc400078e3cff */
[----:B------:R-:W-:Y:S02]  /*8e20*/  UMOV UR8, UR14 ;  /* 0x0000000e00087c82 */ /* 0x000fe40008000000 */
[----:B------:R0:W-:Y:S02]  /*8e30*/  UTMALDG.3D [UR8], [UR4], desc[UR6] ;  /* 0x00000608040075b4 */ /* 0x0001e40008011000 */
[----:B0-----:R-:W-:Y:S01]  /*8e40*/  UMOV UR8, UR15 ;  /* 0x0000000f00087c82 */ /* 0x001fe20008000000 */
[----:B------:R-:W-:Y:S02]  /*8e50*/  UMOV UR11, UR19 ;  /* 0x00000013000b7c82 */ /* 0x000fe40008000000 */
[----:B------:R0:W-:Y:S02]  /*8e60*/  UTMALDG.3D.MULTICAST [UR8], [UR24], UR26, desc[UR6] ;  /* 0x00000608180073b4 */ /* 0x0001e4000801181a */
[----:B0-----:R-:W-:Y:S05]  /*8e70*/  @P1 BRA `(.L_x_203) ;  /* 0xfffffffc00401947 */ /* 0x001fea000383ffff */
.L_x_200:
[----:B------:R-:W-:Y:S05]  /*8e80*/  BSYNC B1 ;  /* 0x0000000000017941 */ /* 0x000fea0003800000 */
.L_x_199:
[----:B------:R-:W-:Y:S01]  /*8e90*/  LOP3.LUT P1, RZ, R11, 0xff, RZ, 0xc0, !PT ;  /* 0x000000ff0bff7812 */ /* 0x000fe2000782c0ff */
[C---:B------:R-:W-:Y:S01]  /*8ea0*/  IMAD.IADD R6, R10.reuse, 0x1, R3 ;  /* 0x000000010a067824 */ /* 0x040fe200078e0203 */
[----:B------:R-:W-:Y:S01]  /*8eb0*/  ULDC.64 UR4, c[0x0][0x650] ;  /* 0x0001940000047ab9 */ /* 0x000fe20000000a00 */
[----:B------:R-:W-:Y:S01]  /*8ec0*/  ISETP.GE.U32.AND P2, PT, R10, 0xd, PT ;  /* 0x0000000d0a00780c */ /* 0x000fe20003f46070 */
[----:B------:R-:W-:Y:S01]  /*8ed0*/  BSSY B1, `(.L_x_204) ;  /* 0x000006b000017945 */ /* 0x000fe20003800000 */
[----:B------:R-:W-:Y:S01]  /*8ee0*/  IMAD.MOV.U32 R13, RZ, RZ, -0x1 ;  /* 0xffffffffff0d7424 */ /* 0x000fe200078e00ff */
[----:B------:R-:W-:Y:S01]  /*8ef0*/  ISETP.GT.U32.AND P0, PT, R6, 0xc, PT ;  /* 0x0000000c0600780c */ /* 0x000fe20003f04070 */
[----:B------:R-:W-:Y:S01]  /*8f00*/  IMAD.MOV.U32 R20, RZ, RZ, -0x1 ;  /* 0xffffffffff147424 */ /* 0x000fe200078e00ff */
[----:B------:R-:W-:Y:S02]  /*8f10*/  PRMT R11, RZ, 0x7610, R11 ;  /* 0x00007610ff0b7816 */ /* 0x000fe4000000000b */
[----:B------:R-:W-:-:S03]  /*8f20*/  ISETP.LT.U32.AND P0, PT, R10, 0xd, P0 ;  /* 0x0000000d0a00780c */ /* 0x000fc60000701070 */
[----:B------:R-:W0:Y:S01]  /*8f30*/  @P1 S2R R5, SR_CgaCtaId ;  /* 0x0000000000051919 */ /* 0x000e220000008800 */
[----:B------:R-:W-:-:S04]  /*8f40*/  @P1 MOV R4, 0x400 ;  /* 0x0000040000041802 */ /* 0x000fc80000000f00 */
[----:B0-----:R-:W-:Y:S01]  /*8f50*/  @P1 LEA R3, R5, R4, 0x18 ;  /* 0x0000000405031211 */ /* 0x001fe200078ec0ff */
[----:B------:R-:W-:-:S03]  /*8f60*/  IMAD.WIDE.U32 R4, R6, 0x4ec4ec4f, RZ ;  /* 0x4ec4ec4f06047825 */ /* 0x000fc600078e00ff */
[----:B------:R0:W-:Y:S01]  /*8f70*/  @P1 SYNCS.ARRIVE.TRANS64.A1T0 RZ, [R3+URZ+0xe8], RZ ;  /* 0x0000e8ff03ff19a7 */ /* 0x0001e2000810003f */
[----:B------:R-:W-:Y:S02]  /*8f80*/  IADD3 R16, P1, R16, UR20, RZ ;  /* 0x0000001410107c10 */ /* 0x000fe4000ff3e0ff */
[----:B------:R-:W-:Y:S02]  /*8f90*/  SHF.R.U32.HI R5, RZ, 0x2, R5 ;  /* 0x00000002ff057819 */ /* 0x000fe40000011605 */
[----:B------:R-:W-:Y:S02]  /*8fa0*/  IADD3.X R17, R17, UR13, RZ, P1, !PT ;  /* 0x0000000d11117c10 */ /* 0x000fe40008ffe4ff */
[----:B------:R-:W-:Y:S02]  /*8fb0*/  PRMT R4, RZ, 0x7610, R4 ;  /* 0x00007610ff047816 */ /* 0x000fe40000000004 */
[----:B0-----:R-:W-:Y:S02]  /*8fc0*/  SEL R3, RZ, 0x1, !P0 ;  /* 0x00000001ff037807 */ /* 0x001fe40004000000 */
[----:B------:R-:W-:-:S02]  /*8fd0*/  ISETP.GE.U32.AND P0, PT, R16, UR4, PT ;  /* 0x0000000410007c0c */ /* 0x000fc4000bf06070 */
[----:B------:R-:W-:Y:S01]  /*8fe0*/  LOP3.LUT R0, R0, R3, RZ, 0x3c, !PT ;  /* 0x0000000300007212 */ /* 0x000fe200078e3cff */
[----:B------:R-:W-:Y:S01]  /*8ff0*/  IMAD R3, R5, -0xd, R6 ;  /* 0xfffffff305037824 */ /* 0x000fe200078e0206 */
[----:B------:R-:W-:Y:S01]  /*9000*/  ISETP.GE.U32.AND.EX P0, PT, R17, UR5, PT, P0 ;  /* 0x0000000511007c0c */ /* 0x000fe2000bf06100 */
[----:B------:R-:W-:Y:S01]  /*9010*/  IMAD.MOV.U32 R6, RZ, RZ, -0x1 ;  /* 0xffffffffff067424 */ /* 0x000fe200078e00ff */
[----:B------:R-:W-:-:S11]  /*9020*/  @P2 LOP3.LUT R0, R0, 0x1, R5, 0x78, !PT ;  /* 0x0000000100002812 */ /* 0x000fd600078e7805 */
[----:B------:R-:W-:Y:S05]  /*9030*/  @P0 BRA `(.L_x_205) ;  /* 0x0000000400500947 */ /* 0x000fea0003800000 */
[----:B------:R-:W0:Y:S01]  /*9040*/  S2R R15, SR_CTAID.X ;  /* 0x00000000000f7919 */ /* 0x000e220000002500 */
[----:B------:R-:W-:Y:S01]  /*9050*/  ULDC.64 UR4, c[0x0][0x628] ;  /* 0x00018a0000047ab9 */ /* 0x000fe20000000a00 */
[----:B------:R-:W1:Y:S01]  /*9060*/  LDC R20, c[0x0][0x144] ;  /* 0x00005100ff147b82 */ /* 0x000e620000000800 */
[----:B------:R-:W-:Y:S01]  /*9070*/  ISETP.NE.U32.AND P0, PT, RZ, UR4, PT ;  /* 0x00000004ff007c0c */ /* 0x000fe2000bf05070 */
[----:B------:R-:W2:Y:S01]  /*9080*/  S2R R13, SR_CTAID.Y ;  /* 0x00000000000d7919 */ /* 0x000ea20000002600 */
[----:B------:R-:W-:Y:S01]  /*9090*/  ULDC UR7, c[0x0][0x630] ;  /* 0x00018c0000077ab9 */ /* 0x000fe20000000800 */
[----:B------:R-:W-:Y:S01]  /*90a0*/  ULDC UR8, c[0x0][0x150] ;  /* 0x0000540000087ab9 */ /* 0x000fe20000000800 */
[----:B------:R-:W-:Y:S01]  /*90b0*/  ISETP.NE.AND.EX P0, PT, RZ, UR5, PT, P0 ;  /* 0x00000005ff007c0c */ /* 0x000fe2000bf05300 */
[----:B------:R-:W-:Y:S02]  /*90c0*/  IMAD.MOV.U32 R4, RZ, RZ, R16 ;  /* 0x000000ffff047224 */ /* 0x000fe400078e0010 */
[----:B------:R-:W-:Y:S01]  /*90d0*/  IMAD.MOV.U32 R5, RZ, RZ, R17 ;  /* 0x000000ffff057224 */ /* 0x000fe200078e0011 */
[----:B0-----:R-:W-:-:S09]  /*90e0*/  I2FP.F32.U32 R22, R15 ;  /* 0x0000000f00167245 */ /* 0x001fd20000201000 */
[----:B------:R-:W-:Y:S05]  /*90f0*/  @!P0 BRA `(.L_x_206) ;  /* 0x0000000000288947 */ /* 0x000fea0003800000 */
[----:B------:R-:W-:Y:S02]  /*9100*/  ULDC UR6, c[0x0][0x634] ;  /* 0x00018d0000067ab9 */ /* 0x000fe40000000800 */
[----:B------:R-:W-:-:S05]  /*9110*/  IADD3 R5, P0, R16, UR6, RZ ;  /* 0x0000000610057c10 */ /* 0x000fca000ff1e0ff */
[----:B------:R-:W-:-:S04]  /*9120*/  IMAD.X R21, RZ, RZ, R17, P0 ;  /* 0x000000ffff157224 */ /* 0x000fc800000e0611 */
[----:B------:R-:W-:-:S04]  /*9130*/  IMAD.WIDE.U32 R6, R21, UR4, RZ ;  /* 0x0000000415067c25 */ /* 0x000fc8000f8e00ff */
[----:B------:R-:W-:-:S04]  /*9140*/  IMAD.WIDE.U32 R6, P0, R5, UR5, R6 ;  /* 0x0000000505067c25 */ /* 0x000fc8000f800006 */
[----:B------:R-:W-:-:S04]  /*9150*/  IMAD.WIDE.U32 R4, R5, UR4, RZ ;  /* 0x0000000405047c25 */ /* 0x000fc8000f8e00ff */
[----:B------:R-:W-:Y:S01]  /*9160*/  IMAD.MOV.U32 R4, RZ, RZ, R7 ;  /* 0x000000ffff047224 */ /* 0x000fe200078e0007 */
[----:B------:R-:W-:Y:S01]  /*9170*/  IADD3 RZ, P1, R5, R6, RZ ;  /* 0x0000000605ff7210 */ /* 0x000fe20007f3e0ff */
[----:B------:R-:W-:-:S04]  /*9180*/  IMAD.X R5, RZ, RZ, RZ, P0 ;  /* 0x000000ffff057224 */ /* 0x000fc800000e06ff */
[----:B------:R-:W-:-:S08]  /*9190*/  IMAD.WIDE.U32.X R4, R21, UR5, R4, P1 ;  /* 0x0000000515047c25 */ /* 0x000fd000088e0404 */
.L_x_206:
[----:B------:R-:W-:Y:S01]  /*91a0*/  FMUL R22, R22, UR8 ;  /* 0x0000000816167c20 */ /* 0x000fe20008400000 */
[--C-:B------:R-:W-:Y:S01]  /*91b0*/  SHF.R.U64 R14, R4, UR7, R5.reuse ;  /* 0x00000007040e7c19 */ /* 0x100fe20008001205 */
[----:B------:R-:W-:Y:S01]  /*91c0*/  ULDC.64 UR4, c[0x0][0x620] ;  /* 0x0001880000047ab9 */ /* 0x000fe20000000a00 */
[----:B------:R-:W-:Y:S01]  /*91d0*/  SHF.R.U32.HI R4, RZ, UR7, R5 ;  /* 0x00000007ff047c19 */ /* 0x000fe20008011605 */
[----:B------:R-:W-:Y:S01]  /*91e0*/  ULDC.64 UR6, c[0x0][0x640] ;  /* 0x0001900000067ab9 */ /* 0x000fe20000000a00 */
[----:B------:R-:W-:Y:S01]  /*91f0*/  IADD3 R5, P0, RZ, -R14, RZ ;  /* 0x8000000eff057210 */ /* 0x000fe20007f1e0ff */
[----:B------:R-:W0:Y:S04]  /*9200*/  F2I.U32.TRUNC.NTZ R22, R22 ;  /* 0x0000001600167305 */ /* 0x000e28000020f000 */
[----:B------:R-:W-:Y:S01]  /*9210*/  IMAD.X R4, RZ, RZ, ~R4, P0 ;  /* 0x000000ffff047224 */ /* 0x000fe200000e0e04 */
[----:B------:R-:W-:-:S03]  /*9220*/  ISETP.NE.U32.AND P0, PT, RZ, UR6, PT ;  /* 0x00000006ff007c0c */ /* 0x000fc6000bf05070 */
[----:B------:R-:W-:Y:S01]  /*9230*/  IMAD R4, R4, UR4, RZ ;  /* 0x0000000404047c24 */ /* 0x000fe2000f8e02ff */
[----:B------:R-:W-:-:S03]  /*9240*/  ISETP.NE.AND.EX P0, PT, RZ, UR7, PT, P0 ;  /* 0x00000007ff007c0c */ /* 0x000fc6000bf05300 */
[C---:B------:R-:W-:Y:S01]  /*9250*/  IMAD R7, R5.reuse, UR5, R4 ;  /* 0x0000000505077c24 */ /* 0x040fe2000f8e0204 */
[----:B------:R-:W-:Y:S01]  /*9260*/  ULDC UR5, c[0x0][0x154] ;  /* 0x0000550000057ab9 */ /* 0x000fe20000000800 */
[----:B------:R-:W-:Y:S01]  /*9270*/  IMAD.WIDE.U32 R4, R5, UR4, R16 ;  /* 0x0000000405047c25 */ /* 0x000fe2000f8e0010 */
[----:B------:R-:W-:-:S03]  /*9280*/  ULDC UR4, c[0x0][0x618] ;  /* 0x0001860000047ab9 */ /* 0x000fc60000000800 */
[----:B0-----:R-:W-:Y:S02]  /*9290*/  IMAD.MOV R6, RZ, RZ, -R22 ;  /* 0x000000ffff067224 */ /* 0x001fe400078e0a16 */
[----:B------:R-:W-:Y:S02]  /*92a0*/  IMAD.IADD R5, R5, 0x1, R7 ;  /* 0x0000000105057824 */ /* 0x000fe400078e0207 */
[----:B-1----:R-:W-:Y:S01]  /*92b0*/  IMAD R15, R20, R6, R15 ;  /* 0x00000006140f7224 */ /* 0x002fe200078e020f */
[----:B--2---:R-:W-:Y:S01]  /*92c0*/  I2FP.F32.U32 R6, R13 ;  /* 0x0000000d00067245 */ /* 0x004fe20000201000 */
[----:B------:R-:W0:Y:S01]  /*92d0*/  LDC R20, c[0x0][0x148] ;  /* 0x00005200ff147b82 */ /* 0x000e220000000800 */
[--C-:B------:R-:W-:Y:S02]  /*92e0*/  SHF.R.U64 R21, R4, UR4, R5.reuse ;  /* 0x0000000404157c19 */ /* 0x100fe40008001205 */
[----:B------:R-:W-:Y:S01]  /*92f0*/  SHF.R.U32.HI R4, RZ, UR4, R5 ;  /* 0x00000004ff047c19 */ /* 0x000fe20008011605 */
[----:B------:R-:W-:Y:S01]  /*9300*/  FMUL R6, R6, UR5 ;  /* 0x0000000506067c20 */ /* 0x000fe20008400000 */
[----:B------:R-:W-:-:S02]  /*9310*/  ULDC UR4, c[0x0][0x608] ;  /* 0x0001820000047ab9 */ /* 0x000fc40000000800 */
[--C-:B------:R-:W-:Y:S01]  /*9320*/  SHF.R.U64 R23, R21, UR4, R4.reuse ;  /* 0x0000000415177c19 */ /* 0x100fe20008001204 */
[----:B------:R1:W2:Y:S01]  /*9330*/  F2I.U32.TRUNC.NTZ R24, R6 ;  /* 0x0000000600187305 */ /* 0x0002a2000020f000 */
[----:B------:R-:W-:Y:S01]  /*9340*/  SHF.R.U32.HI R4, RZ, UR4, R4 ;  /* 0x00000004ff047c19 */ /* 0x000fe20008011604 */
[----:B------:R-:W-:-:S03]  /*9350*/  ULDC UR4, c[0x0][0x658] ;  /* 0x0001960000047ab9 */ /* 0x000fc60000000800 */
[--C-:B------:R-:W-:Y:S02]  /*9360*/  SHF.R.U64 R22, R23, UR4, R4.reuse ;  /* 0x0000000417167c19 */ /* 0x100fe40008001204 */
[----:B------:R-:W-:-:S03]  /*9370*/  SHF.R.U32.HI R25, RZ, UR4, R4 ;  /* 0x00000004ff197c19 */ /* 0x000fc60008011604 */
[----:B------:R-:W-:Y:S02]  /*9380*/  IMAD.MOV.U32 R4, RZ, RZ, R22 ;  /* 0x000000ffff047224 */ /* 0x000fe400078e0016 */
[----:B------:R-:W-:Y:S01]  /*9390*/  IMAD.MOV.U32 R5, RZ, RZ, R25 ;  /* 0x000000ffff057224 */ /* 0x000fe200078e0019 */
[----:B-1----:R-:W-:Y:S06]  /*93a0*/  @!P0 BRA `(.L_x_207) ;  /* 0x0000000000288947 */ /* 0x002fec0003800000 */
        /* <DEDUP_REMOVED lines=10> */
.L_x_207:
[----:B------:R-:W-:Y:S01]  /*9450*/  ISETP.NE.AND P0, PT, R2, 0x1, PT ;  /* 0x000000010200780c */ /* 0x000fe20003f05270 */
[----:B------:R-:W-:Y:S01]  /*9460*/  ULDC UR4, c[0x0][0x648] ;  /* 0x0001920000047ab9 */ /* 0x000fe20000000800 */
[----:B------:R-:W-:Y:S01]  /*9470*/  LOP3.LUT R23, R23, UR17, RZ, 0xc0, !PT ;  /* 0x0000001117177c12 */ /* 0x000fe2000f8ec0ff */
[----:B--2---:R-:W-:Y:S01]  /*9480*/  IMAD.MOV R24, RZ, RZ, -R24 ;  /* 0x000000ffff187224 */ /* 0x004fe200078e0a18 */
[----:B------:R-:W-:Y:S01]  /*9490*/  SHF.R.U64 R4, R4, UR4, R5 ;  /* 0x0000000404047c19 */ /* 0x000fe20008001205 */
[----:B------:R-:W-:Y:S01]  /*94a0*/  ULDC UR4, c[0x0][0x638] ;  /* 0x00018e0000047ab9 */ /* 0x000fe20000000800 */
[----:B------:R-:W-:Y:S01]  /*94b0*/  LOP3.LUT R21, R21, UR16, RZ, 0xc0, !PT ;  /* 0x0000001015157c12 */ /* 0x000fe2000f8ec0ff */
[----:B------:R-:W-:Y:S01]  /*94c0*/  ULDC UR5, c[0x0][0x610] ;  /* 0x0001840000057ab9 */ /* 0x000fe20000000800 */
[----:B------:R-:W-:Y:S02]  /*94d0*/  IMAD.MOV.U32 R6, RZ, RZ, R14 ;  /* 0x000000ffff067224 */ /* 0x000fe400078e000e */
[----:B------:R-:W-:-:S02]  /*94e0*/  IMAD.MOV R5, RZ, RZ, -R4 ;  /* 0x000000ffff057224 */ /* 0x000fc400078e0a04 */
[----:B------:R-:W-:Y:S02]  /*94f0*/  IMAD R4, R4, UR18, R23 ;  /* 0x0000001204047c24 */ /* 0x000fe4000f8e0217 */
[----:B0-----:R-:W-:Y:S02]  /*9500*/  @P0 IMAD R15, R20, R24, R13 ;  /* 0x00000018140f0224 */ /* 0x001fe400078e020d */
[----:B------:R-:W-:Y:S01]  /*9510*/  IMAD R22, R5, UR4, R22 ;  /* 0x0000000405167c24 */ /* 0x000fe2000f8e0216 */
[----:B------:R-:W-:Y:S01]  /*9520*/  ULDC UR4, c[0x0][0x600] ;  /* 0x0001800000047ab9 */ /* 0x000fe20000000800 */
[----:B------:R-:W-:Y:S02]  /*9530*/  IMAD R15, R4, UR5, R15 ;  /* 0x00000005040f7c24 */ /* 0x000fe4000f8e020f */
[----:B------:R-:W-:Y:S02]  /*9540*/  IMAD R22, R22, UR4, R21 ;  /* 0x0000000416167c24 */ /* 0x000fe4000f8e0215 */
[----:B------:R-:W-:-:S03]  /*9550*/  IMAD.MOV.U32 R4, RZ, RZ, 0x1 ;  /* 0x00000001ff047424 */ /* 0x000fc600078e00ff */
[----:B------:R-:W-:Y:S02]  /*9560*/  SEL R20, R22, R15, !P0 ;  /* 0x0000000f16147207 */ /* 0x000fe40004000000 */
[----:B------:R-:W-:-:S07]  /*9570*/  SEL R13, R15, R22, !P0 ;  /* 0x000000160f0d7207 */ /* 0x000fce0004000000 */
.L_x_205:
[----:B------:R-:W-:Y:S05]  /*9580*/  BSYNC B1 ;  /* 0x0000000000017941 */ /* 0x000fea0003800000 */
.L_x_204:
[----:B------:R-:W-:-:S13]  /*9590*/  LOP3.LUT P0, RZ, R4, 0xff, RZ, 0xc0, !PT ;  /* 0x000000ff04ff7812 */ /* 0x000fda000780c0ff */
[----:B------:R-:W-:Y:S05]  /*95a0*/  @P0 BRA `(.L_x_208) ;  /* 0xfffffff4003c0947 */ /* 0x000fea000383ffff */
[----:B------:R-:W-:Y:S05]  /*95b0*/  BSYNC B0 ;  /* 0x0000000000007941 */ /* 0x000fea0003800000 */
.L_x_197:
[----:B------:R-:W-:-:S03]  /*95c0*/  UMOV UR4, 0xffffffff ;  /* 0xffffffff00047882 */ /* 0x000fc60000000000 */
[----:B------:R-:W-:Y:S05]  /*95d0*/  BRA.DIV UR4, `(.L_x_209) ;  /* 0x0000000a045c7947 */ /* 0x000fea000b800000 */
[----:B------:R-:W-:-:S13]  /*95e0*/  ELECT P6, URZ, PT ;  /* 0x00000000003f782f */ /* 0x000fda00038c0000 */
.L_x_232:
[----:B------:R-:W-:Y:S04]  /*95f0*/  BSSY B0, `(.L_x_210) ;  /* 0x000007c000007945 */ /* 0x000fe80003800000 */
[----:B------:R-:W-:Y:S05]  /*9600*/  @!P6 BRA `(.L_x_211) ;  /* 0x0000000400e8e947 */ /* 0x000fea0003800000 */
[----:B------:R-:W-:-:S04]  /*9610*/  LOP3.LUT R19, R19, 0x2, RZ, 0xfc, !PT ;  /* 0x0000000213137812 */ /* 0x000fc800078efcff */
[----:B------:R-:W-:-:S13]  /*9620*/  ISETP.NE.AND P0, PT, R19, 0x3, PT ;  /* 0x000000031300780c */ /* 0x000fda0003f05270 */
[----:B------:R-:W-:Y:S05]  /*9630*/  @!P0 BRA `(.L_x_212) ;  /* 0x0000000000048947 */ /* 0x000fea0003800000 */
[----:B------:R-:W-:Y:S01]  /*9640*/  BPT.TRAP 0x1 ;  /* 0x000000040000795c */ /* 0x000fe20000300000 */
.L_x_212:
[----:B------:R-:W0:Y:S01]  /*9650*/  S2R R5, SR_CgaCtaId ;  /* 0x0000000000057919 */ /* 0x000e220000008800 */
[----:B------:R-:W-:Y:S02]  /*9660*/  MOV R2, 0x400 ;  /* 0x0000040000027802 */ /* 0x000fe40000000f00 */
[----:B------:R-:W-:Y:S02]  /*9670*/  SHF.L.U32 R4, R0, 0x1f, RZ ;  /* 0x0000001f00047819 */ /* 0x000fe400000006ff */
[----:B0-----:R-:W-:-:S05]  /*9680*/  LEA R2, R5, R2, 0x18 ;  /* 0x0000000205027211 */ /* 0x001fca00078ec0ff */
[----:B------:R-:W-:-:S04]  /*9690*/  VIADD R2, R2, 0x68 ;  /* 0x0000006802027836 */ /* 0x000fc80000000000 */
[C---:B------:R-:W-:Y:S02]  /*96a0*/  IMAD R7, R3.reuse, 0x8, R2 ;  /* 0x0000000803077824 */ /* 0x040fe400078e0202 */
[----:B------:R-:W-:Y:S02]  /*96b0*/  VIADD R3, R3, 0x1 ;  /* 0x0000000103037836 */ /* 0x000fe40000000000 */
[----:B------:R-:W0:Y:S03]  /*96c0*/  SYNCS.PHASECHK.TRANS64.TRYWAIT P0, [R7+URZ], R4 ;  /* 0x00000004070075a7 */ /* 0x000e26000800017f */
[----:B------:R-:W-:-:S04]  /*96d0*/  ISETP.NE.AND P1, PT, R3, 0xd, PT ;  /* 0x0000000d0300780c */ /* 0x000fc80003f25270 */
[----:B------:R-:W-:Y:S02]  /*96e0*/  SEL R5, RZ, 0x1, P1 ;  /* 0x00000001ff057807 */ /* 0x000fe40000800000 */
[----:B------:R-:W-:Y:S02]  /*96f0*/  SEL R3, R3, RZ, P1 ;  /* 0x000000ff03037207 */ /* 0x000fe40000800000 */
[----:B------:R-:W-:-:S03]  /*9700*/  LOP3.LUT R6, R0, R5, RZ, 0x3c, !PT ;  /* 0x0000000500067212 */ /* 0x000fc600078e3cff */
[----:B------:R-:W-:Y:S01]  /*9710*/  IMAD R8, R3, 0x8, R2 ;  /* 0x0000000803087824 */ /* 0x000fe200078e0202 */
[----:B------:R-:W-:Y:S01]  /*9720*/  SHF.L.U32 R5, R6, 0x1f, RZ ;  /* 0x0000001f06057819 */ /* 0x000fe200000006ff */
[----:B0-----:R-:W-:Y:S06]  /*9730*/  @!P0 BRA `(.L_x_213) ;  /* 0x0000000800248947 */ /* 0x001fec0003800000 */
.L_x_233:
[----:B------:R-:W1:Y:S01]  /*9740*/  SYNCS.PHASECHK.TRANS64.TRYWAIT P0, [R8+URZ], R5 ;  /* 0x00000005080075a7 */ /* 0x000e62000800017f */
[----:B------:R-:W-:-:S05]  /*9750*/  VIADD R0, R3, 0x1 ;  /* 0x0000000103007836 */ /* 0x000fca0000000000 */
[----:B------:R-:W-:-:S04]  /*9760*/  ISETP.NE.AND P1, PT, R0, 0xd, PT ;  /* 0x0000000d0000780c */ /* 0x000fc80003f25270 */
[----:B------:R-:W-:Y:S02]  /*9770*/  SEL R3, RZ, 0x1, P1 ;  /* 0x00000001ff037807 */ /* 0x000fe40000800000 */
[----:B0-----:R-:W-:Y:S02]  /*9780*/  SEL R7, R0, RZ, P1 ;  /* 0x000000ff00077207 */ /* 0x001fe40000800000 */
[----:B------:R-:W-:-:S03]  /*9790*/  LOP3.LUT R6, R6, R3, RZ, 0x3c, !PT ;  /* 0x0000000306067212 */ /* 0x000fc600078e3cff */
[----:B------:R-:W-:Y:S01]  /*97a0*/  IMAD R9, R7, 0x8, R2 ;  /* 0x0000000807097824 */ /* 0x000fe200078e0202 */
[----:B------:R-:W-:Y:S01]  /*97b0*/  SHF.L.U32 R4, R6, 0x1f, RZ ;  /* 0x0000001f06047819 */ /* 0x000fe200000006ff */
[----:B-1----:R-:W-:Y:S06]  /*97c0*/  @!P0 BRA `(.L_x_214) ;  /* 0x0000000800148947 */ /* 0x002fec0003800000 */
.L_x_234:
[----:B------:R-:W1:Y:S01]  /*97d0*/  SYNCS.PHASECHK.TRANS64.TRYWAIT P0, [R9+URZ], R4 ;  /* 0x00000004090075a7 */ /* 0x000e62000800017f */
[----:B------:R-:W-:-:S05]  /*97e0*/  VIADD R0, R7, 0x1 ;  /* 0x0000000107007836 */ /* 0x000fca0000000000 */
[----:B------:R-:W-:-:S04]  /*97f0*/  ISETP.NE.AND P1, PT, R0, 0xd, PT ;  /* 0x0000000d0000780c */ /* 0x000fc80003f25270 */
[----:B------:R-:W-:Y:S02]  /*9800*/  SEL R3, RZ, 0x1, P1 ;  /* 0x00000001ff037807 */ /* 0x000fe40000800000 */
[----:B------:R-:W-:Y:S02]  /*9810*/  SEL R7, R0, RZ, P1 ;  /* 0x000000ff00077207 */ /* 0x000fe40000800000 */
[----:B------:R-:W-:-:S03]  /*9820*/  LOP3.LUT R6, R6, R3, RZ, 0x3c, !PT ;  /* 0x0000000306067212 */ /* 0x000fc600078e3cff */
[----:B0-----:R-:W-:Y:S01]  /*9830*/  IMAD R8, R7, 0x8, R2 ;  /* 0x0000000807087824 */ /* 0x001fe200078e0202 */
[----:B------:R-:W-:Y:S01]  /*9840*/  SHF.L.U32 R5, R6, 0x1f, RZ ;  /* 0x0000001f06057819 */ /* 0x000fe200000006ff */
[----:B-1----:R-:W-:Y:S06]  /*9850*/  @!P0 BRA `(.L_x_215) ;  /* 0x0000000800048947 */ /* 0x002fec0003800000 */
.L_x_235:
        /* <DEDUP_REMOVED lines=9> */
.L_x_236:
        /* <DEDUP_REMOVED lines=9> */
.L_x_237:
        /* <DEDUP_REMOVED lines=9> */
.L_x_238:
        /* <DEDUP_REMOVED lines=9> */
.L_x_239:
        /* <DEDUP_REMOVED lines=9> */
.L_x_240:
        /* <DEDUP_REMOVED lines=9> */
.L_x_241:
        /* <DEDUP_REMOVED lines=9> */
.L_x_242:
[----:B------:R-:W1:Y:S01]  /*9c50*/  SYNCS.PHASECHK.TRANS64.TRYWAIT P0, [R9+URZ], R4 ;  /* 0x00000004090075a7 */ /* 0x000e62000800017f */
[----:B------:R-:W-:-:S05]  /*9c60*/  VIADD R0, R7, 0x1 ;  /* 0x0000000107007836 */ /* 0x000fca0000000000 */
[----:B------:R-:W-:-:S04]  /*9c70*/  ISETP.NE.AND P1, PT, R0, 0xd, PT ;  /* 0x0000000d0000780c */ /* 0x000fc80003f25270 */
[----:B------:R-:W-:Y:S02]  /*9c80*/  SEL R3, RZ, 0x1, P1 ;  /* 0x00000001ff037807 */ /* 0x000fe40000800000 */
[----:B------:R-:W-:Y:S02]  /*9c90*/  SEL R7, R0, RZ, P1 ;  /* 0x000000ff00077207 */ /* 0x000fe40000800000 */
[----:B------:R-:W-:-:S03]  /*9ca0*/  LOP3.LUT R11, R6, R3, RZ, 0x3c, !PT ;  /* 0x00000003060b7212 */ /* 0x000fc600078e3cff */
[----:B------:R-:W-:Y:S01]  /*9cb0*/  IMAD R6, R7, 0x8, R2 ;  /* 0x0000000807067824 */ /* 0x000fe200078e0202 */
[----:B0-----:R-:W-:Y:S01]  /*9cc0*/  SHF.L.U32 R5, R11, 0x1f, RZ ;  /* 0x0000001f0b057819 */ /* 0x001fe200000006ff */
[----:B-1----:R-:W-:Y:S06]  /*9cd0*/  @!P0 BRA `(.L_x_223) ;  /* 0x0000000400848947 */ /* 0x002fec0003800000 */
.L_x_243:
[----:B------:R-:W1:Y:S01]  /*9ce0*/  SYNCS.PHASECHK.TRANS64.TRYWAIT P0, [R6+URZ], R5 ;  /* 0x00000005060075a7 */ /* 0x000e62000800017f */
[----:B------:R-:W-:-:S05]  /*9cf0*/  VIADD R0, R7, 0x1 ;  /* 0x0000000107007836 */ /* 0x000fca0000000000 */
[----:B------:R-:W-:-:S04]  /*9d00*/  ISETP.NE.AND P1, PT, R0, 0xd, PT ;  /* 0x0000000d0000780c */ /* 0x000fc80003f25270 */
[----:B0-----:R-:W-:Y:S02]  /*9d10*/  SEL R4, RZ, 0x1, P1 ;  /* 0x00000001ff047807 */ /* 0x001fe40000800000 */
[----:B------:R-:W-:Y:S02]  /*9d20*/  SEL R3, R0, RZ, P1 ;  /* 0x000000ff00037207 */ /* 0x000fe40000800000 */
[----:B------:R-:W-:Y:S01]  /*9d30*/  LOP3.LUT R0, R11, R4, RZ, 0x3c, !PT ;  /* 0x000000040b007212 */ /* 0x000fe200078e3cff */
[----:B-1----:R-:W-:Y:S06]  /*9d40*/  @!P0 BRA `(.L_x_224) ;  /* 0x00000004007c8947 */ /* 0x002fec0003800000 */
.L_x_244:
[----:B------:R-:W-:Y:S01]  /*9d50*/  IMAD R3, R3, 0x8, R2 ;  /* 0x0000000803037824 */ /* 0x000fe200078e0202 */
[----:B------:R-:W-:-:S07]  /*9d60*/  SHF.L.U32 R0, R0, 0x1f, RZ ;  /* 0x0000001f00007819 */ /* 0x000fce00000006ff */
.L_x_225:
[----:B-1----:R1:W2:Y:S02]  /*9d70*/  SYNCS.PHASECHK.TRANS64.TRYWAIT P0, [R3+URZ], R0 ;  /* 0x00000000030075a7 */ /* 0x0022a4000800017f */
[----:B--2---:R-:W-:Y:S05]  /*9d80*/  @!P0 NANOSLEEP.SYNCS 0x989680 ;  /* 0x009896800000895d */ /* 0x004fea0003900000 */
[----:B------:R-:W2:Y:S02]  /*9d90*/  @!P0 SYNCS.PHASECHK.TRANS64 P0, [R3+URZ], R0 ;  /* 0x00000000030085a7 */ /* 0x000ea4000800007f */
[----:B--2---:R-:W-:Y:S05]  /*9da0*/  @!P0 BRA `(.L_x_225) ;  /* 0xfffffffc00f08947 */ /* 0x004fea000383ffff */
.L_x_211:
[----:B------:R-:W-:Y:S05]  /*9db0*/  BSYNC B0 ;  /* 0x0000000000007941 */ /* 0x000fea0003800000 */
.L_x_210:
[----:B------:R-:W-:Y:S05]  /*9dc0*/  EXIT ;  /* 0x000000000000794d */ /* 0x000fea0003800000 */
.L_x_22:
[----:B---3--:R3:W4:Y:S02]  /*9dd0*/  SYNCS.PHASECHK.TRANS64.TRYWAIT P1, [R3+URZ], R0 ;  /* 0x00000000030075a7 */ /* 0x008724000802017f */
[----:B----4-:R-:W-:Y:S05]  /*9de0*/  @!P1 NANOSLEEP.SYNCS 0x989680 ;  /* 0x009896800000995d */ /* 0x010fea0003900000 */
[----:B------:R-:W4:Y:S02]  /*9df0*/  @!P1 SYNCS.PHASECHK.TRANS64 P1, [R3+URZ], R0 ;  /* 0x00000000030095a7 */ /* 0x000f24000802007f */
[----:B----4-:R-:W-:Y:S05]  /*9e00*/  @!P1 BRA `(.L_x_22) ;  /* 0xfffffffc00f09947 */ /* 0x010fea000383ffff */
[----:B------:R-:W-:Y:S05]  /*9e10*/  BRA `(.L_x_21) ;  /* 0xffffff7800007947 */ /* 0x000fea000383ffff */
.L_x_27:
[----:B-1----:R-:W-:-:S04]  /*9e20*/  IMAD.U32 R6, RZ, RZ, UR7 ;  /* 0x00000007ff067e24 */ /* 0x002fc8000f8e00ff */
[----:B------:R1:W2:Y:S03]  /*9e30*/  SYNCS.PHASECHK.TRANS64.TRYWAIT P1, [R6+URZ], R5 ;  /* 0x00000005060075a7 */ /* 0x0002a6000802017f */
[----:B--2---:R-:W-:Y:S05]  /*9e40*/  @!P1 NANOSLEEP.SYNCS 0x989680 ;  /* 0x009896800000995d */ /* 0x004fea0003900000 */
[----:B------:R-:W2:Y:S02]  /*9e50*/  @!P1 SYNCS.PHASECHK.TRANS64 P1, [R6+URZ], R5 ;  /* 0x00000005060095a7 */ /* 0x000ea4000802007f */
[----:B--2---:R-:W-:Y:S05]  /*9e60*/  @!P1 BRA `(.L_x_27) ;  /* 0xfffffffc00ec9947 */ /* 0x004fea000383ffff */
[----:B------:R-:W-:Y:S05]  /*9e70*/  BRA `(.L_x_26) ;  /* 0xffffff80004c7947 */ /* 0x000fea000383ffff */
.L_x_198:
[----:B------:R-:W-:Y:S01]  /*9e80*/  BSSY B1, `(.L_x_226) ;  /* 0x0000006000017945 */ /* 0x000fe20003800000 */
[----:B------:R-:W-:-:S07]  /*9e90*/  IMAD.MOV.U32 R15, RZ, RZ, -0x1 ;  /* 0xffffffffff0f7424 */ /* 0x000fce00078e00ff */
[----:B------:R-:W-:Y:S05]  /*9ea0*/  WARPSYNC.COLLECTIVE R15, `(.L_x_227) ;  /* 0x000000000f0c7348 */ /* 0x000fea0003c00000 */
[----:B------:R-:W-:Y:S02]  /*9eb0*/  ELECT P6, UR62, PT ;  /* 0x00000000003e782f */ /* 0x000fe400038c0000 */
[----:B------:R-:W-:Y:S01]  /*9ec0*/  MOV R14, UR62 ;  /* 0x0000003e000e7c02 */ /* 0x000fe20008000f00 */
[----:B------:R-:W-:Y:S10]  /*9ed0*/  ENDCOLLECTIVE ;  /* 0x000000000000791b */ /* 0x000ff40003800000 */
.L_x_227:
[----:B------:R-:W-:Y:S05]  /*9ee0*/  BSYNC B1 ;  /* 0x0000000000017941 */ /* 0x000fea0003800000 */
.L_x_226:
[----:B------:R-:W-:Y:S05]  /*9ef0*/  BRA `(.L_x_228) ;  /* 0xffffffe800f47947 */ /* 0x000fea000383ffff */
.L_x_201:
[----:B0-----:R0:W1:Y:S02]  /*9f00*/  SYNCS.PHASECHK.TRANS64.TRYWAIT P0, [R20+URZ+0x68], R7 ;  /* 0x00006807140075a7 */ /* 0x001064000800017f */
[----:B-1----:R-:W-:Y:S05]  /*9f10*/  @!P0 NANOSLEEP.SYNCS 0x989680 ;  /* 0x009896800000895d */ /* 0x002fea0003900000 */
[----:B------:R-:W1:Y:S02]  /*9f20*/  @!P0 SYNCS.PHASECHK.TRANS64 P0, [R20+URZ+0x68], R7 ;  /* 0x00006807140085a7 */ /* 0x000e64000800007f */
[----:B-1----:R-:W-:Y:S05]  /*9f30*/  @!P0 BRA `(.L_x_201) ;  /* 0xfffffffc00f08947 */ /* 0x002fea000383ffff */
[----:B------:R-:W-:Y:S05]  /*9f40*/  BRA `(.L_x_229) ;  /* 0xffffffec00307947 */ /* 0x000fea000383ffff */
.L_x_209:
[----:B------:R-:W-:Y:S01]  /*9f50*/  BSSY B0, `(.L_x_230) ;  /* 0x0000006000007945 */ /* 0x000fe20003800000 */
[----:B------:R-:W-:-:S07]  /*9f60*/  IMAD.MOV.U32 R15, RZ, RZ, -0x1 ;  /* 0xffffffffff0f7424 */ /* 0x000fce00078e00ff */
[----:B------:R-:W-:Y:S05]  /*9f70*/  WARPSYNC.COLLECTIVE R15, `(.L_x_231) ;  /* 0x000000000f0c7348 */ /* 0x000fea0003c00000 */
[----:B------:R-:W-:Y:S02]  /*9f80*/  ELECT P6, UR62, PT ;  /* 0x00000000003e782f */ /* 0x000fe400038c0000 */
[----:B------:R-:W-:Y:S01]  /*9f90*/  MOV R14, UR62 ;  /* 0x0000003e000e7c02 */ /* 0x000fe20008000f00 */
[----:B------:R-:W-:Y:S10]  /*9fa0*/  ENDCOLLECTIVE ;  /* 0x000000000000791b */ /* 0x000ff40003800000 */
.L_x_231:
[----:B------:R-:W-:Y:S05]  /*9fb0*/  BSYNC B0 ;  /* 0x0000000000007941 */ /* 0x000fea0003800000 */
.L_x_230:
[----:B------:R-:W-:Y:S05]  /*9fc0*/  BRA `(.L_x_232) ;  /* 0xfffffff400887947 */ /* 0x000fea000383ffff */
.L_x_213:
[----:B0-----:R0:W1:Y:S02]  /*9fd0*/  SYNCS.PHASECHK.TRANS64.TRYWAIT P0, [R7+URZ], R4 ;  /* 0x00000004070075a7 */ /* 0x001064000800017f */
[----:B-1----:R-:W-:Y:S05]  /*9fe0*/  @!P0 NANOSLEEP.SYNCS 0x989680 ;  /* 0x009896800000895d */ /* 0x002fea0003900000 */
[----:B------:R-:W1:Y:S02]  /*9ff0*/  @!P0 SYNCS.PHASECHK.TRANS64 P0, [R7+URZ], R4 ;  /* 0x00000004070085a7 */ /* 0x000e64000800007f */
[----:B-1----:R-:W-:Y:S05]  /*a000*/  @!P0 BRA `(.L_x_213) ;  /* 0xfffffffc00f08947 */ /* 0x002fea000383ffff */
[----:B------:R-:W-:Y:S05]  /*a010*/  BRA `(.L_x_233) ;  /* 0xfffffff400c87947 */ /* 0x000fea000383ffff */
.L_x_214:
[----:B0-----:R0:W1:Y:S02]  /*a020*/  SYNCS.PHASECHK.TRANS64.TRYWAIT P0, [R8+URZ], R5 ;  /* 0x00000005080075a7 */ /* 0x001064000800017f */
[----:B-1----:R-:W-:Y:S05]  /*a030*/  @!P0 NANOSLEEP.SYNCS 0x989680 ;  /* 0x009896800000895d */ /* 0x002fea0003900000 */
[----:B------:R-:W1:Y:S02]  /*a040*/  @!P0 SYNCS.PHASECHK.TRANS64 P0, [R8+URZ], R5 ;  /* 0x00000005080085a7 */ /* 0x000e64000800007f */
[----:B-1----:R-:W-:Y:S05]  /*a050*/  @!P0 BRA `(.L_x_214) ;  /* 0xfffffffc00f08947 */ /* 0x002fea000383ffff */
[----:B------:R-:W-:Y:S05]  /*a060*/  BRA `(.L_x_234) ;  /* 0xfffffff400d87947 */ /* 0x000fea000383ffff */
.L_x_215:
[----:B0-----:R0:W1:Y:S02]  /*a070*/  SYNCS.PHASECHK.TRANS64.TRYWAIT P0, [R9+URZ], R4 ;  /* 0x00000004090075a7 */ /* 0x001064000800017f */
[----:B-1----:R-:W-:Y:S05]  /*a080*/  @!P0 NANOSLEEP.SYNCS 0x989680 ;  /* 0x009896800000895d */ /* 0x002fea0003900000 */
[----:B------:R-:W1:Y:S02]  /*a090*/  @!P0 SYNCS.PHASECHK.TRANS64 P0, [R9+URZ], R4 ;  /* 0x00000004090085a7 */ /* 0x000e64000800007f */
[----:B-1----:R-:W-:Y:S05]  /*a0a0*/  @!P0 BRA `(.L_x_215) ;  /* 0xfffffffc00f08947 */ /* 0x002fea000383ffff */
[----:B------:R-:W-:Y:S05]  /*a0b0*/  BRA `(.L_x_235) ;  /* 0xfffffff400e87947 */ /* 0x000fea000383ffff */
.L_x_216:
[----:B0-----:R0:W1:Y:S02]  /*a0c0*/  SYNCS.PHASECHK.TRANS64.TRYWAIT P0, [R8+URZ], R5 ;  /* 0x00000005080075a7 */ /* 0x001064000800017f */
[----:B-1----:R-:W-:Y:S05]  /*a0d0*/  @!P0 NANOSLEEP.SYNCS 0x989680 ;  /* 0x009896800000895d */ /* 0x002fea0003900000 */
[----:B------:R-:W1:Y:S02]  /*a0e0*/  @!P0 SYNCS.PHASECHK.TRANS64 P0, [R8+URZ], R5 ;  /* 0x00000005080085a7 */ /* 0x000e64000800007f */
[----:B-1----:R-:W-:Y:S05]  /*a0f0*/  @!P0 BRA `(.L_x_216) ;  /* 0xfffffffc00f08947 */ /* 0x002fea000383ffff */
[----:B------:R-:W-:Y:S05]  /*a100*/  BRA `(.L_x_236) ;  /* 0xfffffff400f87947 */ /* 0x000fea000383ffff */
.L_x_217:
[----:B0-----:R0:W1:Y:S02]  /*a110*/  SYNCS.PHASECHK.TRANS64.TRYWAIT P0, [R9+URZ], R4 ;  /* 0x00000004090075a7 */ /* 0x001064000800017f */
[----:B-1----:R-:W-:Y:S05]  /*a120*/  @!P0 NANOSLEEP.SYNCS 0x989680 ;  /* 0x009896800000895d */ /* 0x002fea0003900000 */
[----:B------:R-:W1:Y:S02]  /*a130*/  @!P0 SYNCS.PHASECHK.TRANS64 P0, [R9+URZ], R4 ;  /* 0x00000004090085a7 */ /* 0x000e64000800007f */
[----:B-1----:R-:W-:Y:S05]  /*a140*/  @!P0 BRA `(.L_x_217) ;  /* 0xfffffffc00f08947 */ /* 0x002fea000383ffff */
[----:B------:R-:W-:Y:S05]  /*a150*/  BRA `(.L_x_237) ;  /* 0xfffffff800087947 */ /* 0x000fea000383ffff */
.L_x_218:
[----:B0-----:R0:W1:Y:S02]  /*a160*/  SYNCS.PHASECHK.TRANS64.TRYWAIT P0, [R8+URZ], R5 ;  /* 0x00000005080075a7 */ /* 0x001064000800017f */
[----:B-1----:R-:W-:Y:S05]  /*a170*/  @!P0 NANOSLEEP.SYNCS 0x989680 ;  /* 0x009896800000895d */ /* 0x002fea0003900000 */
[----:B------:R-:W1:Y:S02]  /*a180*/  @!P0 SYNCS.PHASECHK.TRANS64 P0, [R8+URZ], R5 ;  /* 0x00000005080085a7 */ /* 0x000e64000800007f */
[----:B-1----:R-:W-:Y:S05]  /*a190*/  @!P0 BRA `(.L_x_218) ;  /* 0xfffffffc00f08947 */ /* 0x002fea000383ffff */
[----:B------:R-:W-:Y:S05]  /*a1a0*/  BRA `(.L_x_238) ;  /* 0xfffffff800187947 */ /* 0x000fea000383ffff */
.L_x_219:
[----:B0-----:R0:W1:Y:S02]  /*a1b0*/  SYNCS.PHASECHK.TRANS64.TRYWAIT P0, [R9+URZ], R4 ;  /* 0x00000004090075a7 */ /* 0x001064000800017f */
[----:B-1----:R-:W-:Y:S05]  /*a1c0*/  @!P0 NANOSLEEP.SYNCS 0x989680 ;  /* 0x009896800000895d */ /* 0x002fea0003900000 */
[----:B------:R-:W1:Y:S02]  /*a1d0*/  @!P0 SYNCS.PHASECHK.TRANS64 P0, [R9+URZ], R4 ;  /* 0x00000004090085a7 */ /* 0x000e64000800007f */
[----:B-1----:R-:W-:Y:S05]  /*a1e0*/  @!P0 BRA `(.L_x_219) ;  /* 0xfffffffc00f08947 */ /* 0x002fea000383ffff */
[----:B------:R-:W-:Y:S05]  /*a1f0*/  BRA `(.L_x_239) ;  /* 0xfffffff800287947 */ /* 0x000fea000383ffff */
.L_x_220:
[----:B0-----:R0:W1:Y:S02]  /*a200*/  SYNCS.PHASECHK.TRANS64.TRYWAIT P0, [R8+URZ], R5 ;  /* 0x00000005080075a7 */ /* 0x001064000800017f */
[----:B-1----:R-:W-:Y:S05]  /*a210*/  @!P0 NANOSLEEP.SYNCS 0x989680 ;  /* 0x009896800000895d */ /* 0x002fea0003900000 */
[----:B------:R-:W1:Y:S02]  /*a220*/  @!P0 SYNCS.PHASECHK.TRANS64 P0, [R8+URZ], R5 ;  /* 0x00000005080085a7 */ /* 0x000e64000800007f */
[----:B-1----:R-:W-:Y:S05]  /*a230*/  @!P0 BRA `(.L_x_220) ;  /* 0xfffffffc00f08947 */ /* 0x002fea000383ffff */
[----:B------:R-:W-:Y:S05]  /*a240*/  BRA `(.L_x_240) ;  /* 0xfffffff800387947 */ /* 0x000fea000383ffff */
.L_x_221:
[----:B0-----:R0:W1:Y:S02]  /*a250*/  SYNCS.PHASECHK.TRANS64.TRYWAIT P0, [R9+URZ], R4 ;  /* 0x00000004090075a7 */ /* 0x001064000800017f */
[----:B-1----:R-:W-:Y:S05]  /*a260*/  @!P0 NANOSLEEP.SYNCS 0x989680 ;  /* 0x009896800000895d */ /* 0x002fea0003900000 */
[----:B------:R-:W1:Y:S02]  /*a270*/  @!P0 SYNCS.PHASECHK.TRANS64 P0, [R9+URZ], R4 ;  /* 0x00000004090085a7 */ /* 0x000e64000800007f */
[----:B-1----:R-:W-:Y:S05]  /*a280*/  @!P0 BRA `(.L_x_221) ;  /* 0xfffffffc00f08947 */ /* 0x002fea000383ffff */
[----:B------:R-:W-:Y:S05]  /*a290*/  BRA `(.L_x_241) ;  /* 0xfffffff800487947 */ /* 0x000fea000383ffff */
.L_x_222:
[----:B0-----:R0:W1:Y:S02]  /*a2a0*/  SYNCS.PHASECHK.TRANS64.TRYWAIT P0, [R8+URZ], R5 ;  /* 0x00000005080075a7 */ /* 0x001064000800017f */
[----:B-1----:R-:W-:Y:S05]  /*a2b0*/  @!P0 NANOSLEEP.SYNCS 0x989680 ;  /* 0x009896800000895d */ /* 0x002fea0003900000 */
[----:B------:R-:W1:Y:S02]  /*a2c0*/  @!P0 SYNCS.PHASECHK.TRANS64 P0, [R8+URZ], R5 ;  /* 0x00000005080085a7 */ /* 0x000e64000800007f */
[----:B-1----:R-:W-:Y:S05]  /*a2d0*/  @!P0 BRA `(.L_x_222) ;  /* 0xfffffffc00f08947 */ /* 0x002fea000383ffff */
[----:B------:R-:W-:Y:S05]  /*a2e0*/  BRA `(.L_x_242) ;  /* 0xfffffff800587947 */ /* 0x000fea000383ffff */
.L_x_223:
[----:B0-----:R0:W1:Y:S02]  /*a2f0*/  SYNCS.PHASECHK.TRANS64.TRYWAIT P0, [R9+URZ], R4 ;  /* 0x00000004090075a7 */ /* 0x001064000800017f */
[----:B-1----:R-:W-:Y:S05]  /*a300*/  @!P0 NANOSLEEP.SYNCS 0x989680 ;  /* 0x009896800000895d */ /* 0x002fea0003900000 */
[----:B------:R-:W1:Y:S02]  /*a310*/  @!P0 SYNCS.PHASECHK.TRANS64 P0, [R9+URZ], R4 ;  /* 0x00000004090085a7 */ /* 0x000e64000800007f */
[----:B-1----:R-:W-:Y:S05]  /*a320*/  @!P0 BRA `(.L_x_223) ;  /* 0xfffffffc00f08947 */ /* 0x002fea000383ffff */
[----:B------:R-:W-:Y:S05]  /*a330*/  BRA `(.L_x_243) ;  /* 0xfffffff800687947 */ /* 0x000fea000383ffff */
.L_x_224:
[----:B0-----:R0:W1:Y:S02]  /*a340*/  SYNCS.PHASECHK.TRANS64.TRYWAIT P0, [R6+URZ], R5 ;  /* 0x00000005060075a7 */ /* 0x001064000800017f */
[----:B-1----:R-:W-:Y:S05]  /*a350*/  @!P0 NANOSLEEP.SYNCS 0x989680 ;  /* 0x009896800000895d */ /* 0x002fea0003900000 */
[----:B------:R-:W1:Y:S02]  /*a360*/  @!P0 SYNCS.PHASECHK.TRANS64 P0, [R6+URZ], R5 ;  /* 0x00000005060085a7 */ /* 0x000e64000800007f */
[----:B-1----:R-:W-:Y:S05]  /*a370*/  @!P0 BRA `(.L_x_224) ;  /* 0xfffffffc00f08947 */ /* 0x002fea000383ffff */
[----:B------:R-:W-:Y:S05]  /*a380*/  BRA `(.L_x_244) ;  /* 0xfffffff800707947 */ /* 0x000fea000383ffff */
.L_x_245:
[----:B------:R-:W-:-:S00]  /*a390*/  BRA `(.L_x_245) ;  /* 0xfffffffc00fc7947 */ /* 0x000fc0000383ffff */
[----:B------:R-:W-:-:S00]  /*a3a0*/  NOP ;  /* 0x0000000000007918 */ /* 0x000fc00000000000 */
        /* <DEDUP_REMOVED lines=13> */
.L_x_246:


//--------------------- .nv.global.init           --------------------------
	.section	.nv.global.init,"aw",@progbits
.nv.global.init:
	.type		$str$22,@object
	.size		$str$22,($str$23 - $str$22)
$str$22:
        /*0000*/ 	.byte	0x6b, 0x5f, 0x74, 0x69, 0x6c, 0x65, 0x5f, 0x63, 0x6f, 0x75, 0x6e, 0x74, 0x20, 0x3e, 0x3d, 0x20
        /*0010*/ 	.byte	0x31, 0x00
	.type		$str$23,@object
	.size		$str$23,(__unnamed_1 - $str$23)
$str$23:
        /*0012*/ 	.byte	0x2f, 0x74, 0x6d, 0x70, 0x2f, 0x63, 0x75, 0x74, 0x6c, 0x61, 0x73, 0x73, 0x5f, 0x73, 0x77, 0x65
        /*0022*/ 	.byte	0x65, 0x70, 0x5f, 0x73, 0x72, 0x63, 0x2f, 0x69, 0x6e, 0x63, 0x6c, 0x75, 0x64, 0x65, 0x2f, 0x63
        /*0032*/ 	.byte	0x75, 0x74, 0x6c, 0x61, 0x73, 0x73, 0x2f, 0x67, 0x65, 0x6d, 0x6d, 0x2f, 0x63, 0x6f, 0x6c, 0x6c
        /*0042*/ 	.byte	0x65, 0x63, 0x74, 0x69, 0x76, 0x65, 0x2f, 0x73, 0x6d, 0x39, 0x30, 0x5f, 0x6d, 0x6d, 0x61, 0x5f
        /*0052*/ 	.byte	0x74, 0x6d, 0x61, 0x5f, 0x67, 0x6d, 0x6d, 0x61, 0x5f, 0x73, 0x73, 0x5f, 0x77, 0x61, 0x72, 0x70
        /*0062*/ 	.byte	0x73, 0x70, 0x65, 0x63, 0x69, 0x61, 0x6c, 0x69, 0x7a, 0x65, 0x64, 0x2e, 0x68, 0x70, 0x70, 0x00
	.type		__unnamed_1,@object
	.size		__unnamed_1,(.L_0 - __unnamed_1)
__unnamed_1:
        /*0072*/ 	.byte	0x76, 0x6f, 0x69, 0x64, 0x20, 0x63, 0x75, 0x74, 0x6c, 0x61, 0x73, 0x73, 0x3a, 0x3a, 0x67, 0x65
        /* <DEDUP_REMOVED lines=180> */
        /*0bc2*/ 	.byte	0x74, 0x79, 0x5d, 0x00
.L_0:


//--------------------- .nv.shared._ZN7cutlass13device_kernelINS_4gemm6kernel13GemmUniversalIN4cute5tupleIJiiiiEEENS1_10collective13CollectiveMmaINS1_34MainloopSm90TmaGmmaWarpSpecializedILi13ENS5_IJNS4_1CILi2EEENSA_ILi1EEESC_EEENS1_35KernelTmaWarpSpecializedCooperativeEEENS5_IJNSA_ILi192EEENSA_ILi80EEENSA_ILi32EEEEEENS_6half_tENS5_IJlSC_lEEESK_SL_NS4_8TiledMMAINS4_8MMA_AtomIJNS4_4SM904GMMA25MMA_64x16x16_F32F16F16_SSILNSP_5MajorE0ELSR_0ELNSP_7ScaleInE1ELSS_1EEEEEENS4_6LayoutISD_NS5_IJSC_NSA_ILi0EEESW_EEEEENS5_IJNS4_10UnderscoreESZ_SZ_EEEEENS4_13SM90_TMA_LOADENS4_14ComposedLayoutINS4_7SwizzleILi2ELi4ELi3EEENS4_18smem_ptr_flag_bitsILi16EEENSV_INS5_IJNSA_ILi8EEESI_EEENS5_IJSI_SC_EEEEEEEvNS4_8identityENS4_23SM90_TMA_LOAD_MULTICASTES1C_vS1D_EENS_8epilogue10collective6detail29Sm90TmaWarpSpecializedAdapterINS1H_15DefaultEpilogueISK_SL_SL_NS1G_6thread17LinearCombinationISK_Li1EffLNS1L_9ScaleType4KindE0ELNS_15FloatRoundStyleE2ESK_EENS1_15EpilogueDefaultEEEEEvvEEEEvNT_6ParamsE --------------------------
	.section	.nv.shared._ZN7cutlass13device_kernelINS_4gemm6kernel13GemmUniversalIN4cute5tupleIJiiiiEEENS1_10collective13CollectiveMmaINS1_34MainloopSm90TmaGmmaWarpSpecializedILi13ENS5_IJNS4_1CILi2EEENSA_ILi1EEESC_EEENS1_35KernelTmaWarpSpecializedCooperativeEEENS5_IJNSA_ILi192EEENSA_ILi80EEENSA_ILi32EEEEEENS_6half_tENS5_IJlSC_lEEESK_SL_NS4_8TiledMMAINS4_8MMA_AtomIJNS4_4SM904GMMA25MMA_64x16x16_F32F16F16_SSILNSP_5MajorE0ELSR_0ELNSP_7ScaleInE1ELSS_1EEEEEENS4_6LayoutISD_NS5_IJSC_NSA_ILi0EEESW_EEEEENS5_IJNS4_10UnderscoreESZ_SZ_EEEEENS4_13SM90_TMA_LOADENS4_14ComposedLayoutINS4_7SwizzleILi2ELi4ELi3EEENS4_18smem_ptr_flag_bitsILi16EEENSV_INS5_IJNSA_ILi8EEESI_EEENS5_IJSI_SC_EEEEEEEvNS4_8identityENS4_23SM90_TMA_LOAD_MULTICASTES1C_vS1D_EENS_8epilogue10collective6detail29Sm90TmaWarpSpecializedAdapterINS1H_15DefaultEpilogueISK_SL_SL_NS1G_6thread17LinearCombinationISK_Li1EffLNS1L_9ScaleType4KindE0ELNS_15FloatRoundStyleE2ESK_EENS1_15EpilogueDefaultEEEEEvvEEEEvNT_6ParamsE,"aw",@nobits
	.sectionflags	@""
	.align	16
	.zero		1024


//--------------------- .nv.shared.reserved.0     --------------------------
	.section	.nv.shared.reserved.0,"aw",@nobits
	.weak		__nv_reservedSMEM_offset_0_alias
	.size		__nv_reservedSMEM_offset_0_alias, 0, 0
	.other		__nv_reservedSMEM_offset_0_alias,@"STO_CUDA_RESERVED_SHARED STV_DEFAULT"
__nv_reservedSMEM_offset_0_alias:
	.zero		0


//--------------------- .nv.global                --------------------------
	.section	.nv.global,"aw",@nobits
.nv.global:
	.type		_ZN40_INTERNAL_7072c103_4_k_cu_fa39a23b_145904cute1_E,@object
	.size		_ZN40_INTERNAL_7072c103_4_k_cu_fa39a23b_145904cute1_E,(_ZN40_INTERNAL_7072c103_4_k_cu_fa39a23b_145904cuda3std3__45__cpo6cbeginE - _ZN40_INTERNAL_7072c103_4_k_cu_fa39a23b_145904cute1_E)
_ZN40_INTERNAL_7072c103_4_k_cu_fa39a23b_145904cute1_E:
	.zero		1
	.type		_ZN40_INTERNAL_7072c103_4_k_cu_fa39a23b_145904cuda3std3__45__cpo6cbeginE,@object
	.size		_ZN40_INTERNAL_7072c103_4_k_cu_fa39a23b_145904cuda3std3__45__cpo6cbeginE,(_ZN40_INTERNAL_7072c103_4_k_cu_fa39a23b_145904cuda3std3__48in_placeE - _ZN40_INTERNAL_7072c103_4_k_cu_fa39a23b_145904cuda3std3__45__cpo6cbeginE)
_ZN40_INTERNAL_7072c103_4_k_cu_fa39a23b_145904cuda3std3__45__cpo6cbeginE:
	.zero		1
	.type		_ZN40_INTERNAL_7072c103_4_k_cu_fa39a23b_145904cuda3std3__48in_placeE,@object
	.size		_ZN40_INTERNAL_7072c103_4_k_cu_fa39a23b_145904cuda3std3__48in_placeE,(_ZN40_INTERNAL_7072c103_4_k_cu_fa39a23b_145904cuda3std6ranges3__45__cpo9iter_moveE - _ZN40_INTERNAL_7072c103_4_k_cu_fa39a23b_145904cuda3std3__48in_placeE)
_ZN40_INTERNAL_7072c103_4_k_cu_fa39a23b_145904cuda3std3__48in_placeE:
	.zero		1
	.type		_ZN40_INTERNAL_7072c103_4_k_cu_fa39a23b_145904cuda3std6ranges3__45__cpo9iter_moveE,@object
	.size		_ZN40_INTERNAL_7072c103_4_k_cu_fa39a23b_145904cuda3std6ranges3__45__cpo9iter_moveE,(_ZN40_INTERNAL_7072c103_4_k_cu_fa39a23b_145904cuda3std3__45__cpo5beginE - _ZN40_INTERNAL_7072c103_4_k_cu_fa39a23b_145904cuda3std6ranges3__45__cpo9iter_moveE)
_ZN40_INTERNAL_7072c103_4_k_cu_fa39a23b_145904cuda3std6ranges3__45__cpo9iter_moveE:
	.zero		1
	.type		_ZN40_INTERNAL_7072c103_4_k_cu_fa39a23b_145904cuda3std3__45__cpo5beginE,@object
	.size		_ZN40_INTERNAL_7072c103_4_k_cu_fa39a23b_145904cuda3std3__45__cpo5beginE,(_ZN40_INTERNAL_7072c103_4_k_cu_fa39a23b_145904cuda3std3__442_GLOBAL__N__7072c103_4_k_cu_fa39a23b_145906ignoreE - _ZN40_INTERNAL_7072c103_4_k_cu_fa39a23b_145904cuda3std3__45__cpo5beginE)
_ZN40_INTERNAL_7072c103_4_k_cu_fa39a23b_145904cuda3std3__45__cpo5beginE:
	.zero		1
	.type		_ZN40_INTERNAL_7072c103_4_k_cu_fa39a23b_145904cuda3std3__442_GLOBAL__N__7072c103_4_k_cu_fa39a23b_145906ignoreE,@object
	.size		_ZN40_INTERNAL_7072c103_4_k_cu_fa39a23b_145904cuda3std3__442_GLOBAL__N__7072c103_4_k_cu_fa39a23b_145906ignoreE,(_ZN40_INTERNAL_7072c103_4_k_cu_fa39a23b_145904cute7productE - _ZN40_INTERNAL_7072c103_4_k_cu_fa39a23b_145904cuda3std3__442_GLOBAL__N__7072c103_4_k_cu_fa39a23b_145906ignoreE)
_ZN40_INTERNAL_7072c103_4_k_cu_fa39a23b_145904cuda3std3__442_GLOBAL__N__7072c103_4_k_cu_fa39a23b_145906ignoreE:
	.zero		1
	.type		_ZN40_INTERNAL_7072c103_4_k_cu_fa39a23b_145904cute7productE,@object
	.size		_ZN40_INTERNAL_7072c103_4_k_cu_fa39a23b_145904cute7productE,(_ZN40_INTERNAL_7072c103_4_k_cu_fa39a23b_145904cuda3std3__45__cpo3endE - _ZN40_INTERNAL_7072c103_4_k_cu_fa39a23b_145904cute7productE)
_ZN40_INTERNAL_7072c103_4_k_cu_fa39a23b_145904cute7productE:
	.zero		1
	.type		_ZN40_INTERNAL_7072c103_4_k_cu_fa39a23b_145904cuda3std3__45__cpo3endE,@object
	.size		_ZN40_INTERNAL_7072c103_4_k_cu_fa39a23b_145904cuda3std3__45__cpo3endE,(_ZN40_INTERNAL_7072c103_4_k_cu_fa39a23b_145904cuda3std3__419piecewise_constructE - _ZN40_INTERNAL_7072c103_4_k_cu_fa39a23b_145904cuda3std3__45__cpo3endE)
_ZN40_INTERNAL_7072c103_4_k_cu_fa39a23b_145904cuda3std3__45__cpo3endE:
	.zero		1
	.type		_ZN40_INTERNAL_7072c103_4_k_cu_fa39a23b_145904cuda3std3__419piecewise_constructE,@object
	.size		_ZN40_INTERNAL_7072c103_4_k_cu_fa39a23b_145904cuda3std3__419piecewise_constructE,(_ZN40_INTERNAL_7072c103_4_k_cu_fa39a23b_145904cuda3std3__45__cpo4cendE - _ZN40_INTERNAL_7072c103_4_k_cu_fa39a23b_145904cuda3std3__419piecewise_constructE)
_ZN40_INTERNAL_7072c103_4_k_cu_fa39a23b_145904cuda3std3__419piecewise_constructE:
	.zero		1
	.type		_ZN40_INTERNAL_7072c103_4_k_cu_fa39a23b_145904cuda3std3__45__cpo4cendE,@object
	.size		_ZN40_INTERNAL_7072c103_4_k_cu_fa39a23b_145904cuda3std3__45__cpo4cendE,(_ZN40_INTERNAL_7072c103_4_k_cu_fa39a23b_145904cuda3std6ranges3__45__cpo4swapE - _ZN40_INTERNAL_7072c103_4_k_cu_fa39a23b_145904cuda3std3__45__cpo4cendE)
_ZN40_INTERNAL_7072c103_4_k_cu_fa39a23b_145904cuda3std3__45__cpo4cendE:
	.zero		1
	.type		_ZN40_INTERNAL_7072c103_4_k_cu_fa39a23b_145904cuda3std6ranges3__45__cpo4swapE,@object
	.size		_ZN40_INTERNAL_7072c103_4_k_cu_fa39a23b_145904cuda3std6ranges3__45__cpo4swapE,(.L_8 - _ZN40_INTERNAL_7072c103_4_k_cu_fa39a23b_145904cuda3std6ranges3__45__cpo4swapE)
_ZN40_INTERNAL_7072c103_4_k_cu_fa39a23b_145904cuda3std6ranges3__45__cpo4swapE:
	.zero		1
.L_8:


//--------------------- .nv.constant0._ZN7cutlass13device_kernelINS_4gemm6kernel13GemmUniversalIN4cute5tupleIJiiiiEEENS1_10collective13CollectiveMmaINS1_34MainloopSm90TmaGmmaWarpSpecializedILi13ENS5_IJNS4_1CILi2EEENSA_ILi1EEESC_EEENS1_35KernelTmaWarpSpecializedCooperativeEEENS5_IJNSA_ILi192EEENSA_ILi80EEENSA_ILi32EEEEEENS_6half_tENS5_IJlSC_lEEESK_SL_NS4_8TiledMMAINS4_8MMA_AtomIJNS4_4SM904GMMA25MMA_64x16x16_F32F16F16_SSILNSP_5MajorE0ELSR_0ELNSP_7ScaleInE1ELSS_1EEEEEENS4_6LayoutISD_NS5_IJSC_NSA_ILi0EEESW_EEEEENS5_IJNS4_10UnderscoreESZ_SZ_EEEEENS4_13SM90_TMA_LOADENS4_14ComposedLayoutINS4_7SwizzleILi2ELi4ELi3EEENS4_18smem_ptr_flag_bitsILi16EEENSV_INS5_IJNSA_ILi8EEESI_EEENS5_IJSI_SC_EEEEEEEvNS4_8identityENS4_23SM90_TMA_LOAD_MULTICASTES1C_vS1D_EENS_8epilogue10collective6detail29Sm90TmaWarpSpecializedAdapterINS1H_15DefaultEpilogueISK_SL_SL_NS1G_6thread17LinearCombinationISK_Li1EffLNS1L_9ScaleType4KindE0ELNS_15FloatRoundStyleE2ESK_EENS1_15EpilogueDefaultEEEEEvvEEEEvNT_6ParamsE --------------------------
	.section	.nv.constant0._ZN7cutlass13device_kernelINS_4gemm6kernel13GemmUniversalIN4cute5tupleIJiiiiEEENS1_10collective13CollectiveMmaINS1_34MainloopSm90TmaGmmaWarpSpecializedILi13ENS5_IJNS4_1CILi2EEENSA_ILi1EEESC_EEENS1_35KernelTmaWarpSpecializedCooperativeEEENS5_IJNSA_ILi192EEENSA_ILi80EEENSA_ILi32EEEEEENS_6half_tENS5_IJlSC_lEEESK_SL_NS4_8TiledMMAINS4_8MMA_AtomIJNS4_4SM904GMMA25MMA_64x16x16_F32F16F16_SSILNSP_5MajorE0ELSR_0ELNSP_7ScaleInE1ELSS_1EEEEEENS4_6LayoutISD_NS5_IJSC_NSA_ILi0EEESW_EEEEENS5_IJNS4_10UnderscoreESZ_SZ_EEEEENS4_13SM90_TMA_LOADENS4_14ComposedLayoutINS4_7SwizzleILi2ELi4ELi3EEENS4_18smem_ptr_flag_bitsILi16EEENSV_INS5_IJNSA_ILi8EEESI_EEENS5_IJSI_SC_EEEEEEEvNS4_8identityENS4_23SM90_TMA_LOAD_MULTICASTES1C_vS1D_EENS_8epilogue10collective6detail29Sm90TmaWarpSpecializedAdapterINS1H_15DefaultEpilogueISK_SL_SL_NS1G_6thread17LinearCombinationISK_Li1EffLNS1L_9ScaleType4KindE0ELNS_15FloatRoundStyleE2ESK_EENS1_15EpilogueDefaultEEEEEvvEEEEvNT_6ParamsE,"a",@progbits
	.sectionflags	@""
	.align	4
.nv.constant0._ZN7cutlass13device_kernelINS_4gemm6kernel13GemmUniversalIN4cute5tupleIJiiiiEEENS1_10collective13CollectiveMmaINS1_34MainloopSm90TmaGmmaWarpSpecializedILi13ENS5_IJNS4_1CILi2EEENSA_ILi1EEESC_EEENS1_35KernelTmaWarpSpecializedCooperativeEEENS5_IJNSA_ILi192EEENSA_ILi80EEENSA_ILi32EEEEEENS_6half_tENS5_IJlSC_lEEESK_SL_NS4_8TiledMMAINS4_8MMA_AtomIJNS4_4SM904GMMA25MMA_64x16x16_F32F16F16_SSILNSP_5MajorE0ELSR_0ELNSP_7ScaleInE1ELSS_1EEEEEENS4_6LayoutISD_NS5_IJSC_NSA_ILi0EEESW_EEEEENS5_IJNS4_10UnderscoreESZ_SZ_EEEEENS4_13SM90_TMA_LOADENS4_14ComposedLayoutINS4_7SwizzleILi2ELi4ELi3EEENS4_18smem_ptr_flag_bitsILi16EEENSV_INS5_IJNSA_ILi8EEESI_EEENS5_IJSI_SC_EEEEEEEvNS4_8identityENS4_23SM90_TMA_LOAD_MULTICASTES1C_vS1D_EENS_8epilogue10collective6detail29Sm90TmaWarpSpecializedAdapterINS1H_15DefaultEpilogueISK_SL_SL_NS1G_6thread17LinearCombinationISK_Li1EffLNS1L_9ScaleType4KindE0ELNS_15FloatRoundStyleE2ESK_EENS1_15EpilogueDefaultEEEEEvvEEEEvNT_6ParamsE:
	.zero		1664


//--------------------- SYMBOLS --------------------------

	.type		.nv.reservedSmem.offset0,@object
	.size		.nv.reservedSmem.offset0,0x4
	.type		__assertfail,@function
